	.target	sm_90a

	.elftype	@"ET_EXEC"


//--------------------- .note.nv.tkinfo           --------------------------
	.section	.note.nv.tkinfo,"",@"SHT_NOTE"
	.sectionflags	@"SHF_NOTE_NV_TKINFO"
	.tkinfo
        /*0018*/ 	.word	0x00000002
        /*0030*/ 	.string	""
        /*0030*/ 	.string	"ptxas"
        /*0030*/ 	.string	"Cuda compilation tools, release 13.0, V13.0.88"
        /*0030*/ 	.string	"Build cuda_13.0.r13.0/compiler.36424714_0"
        /*0030*/ 	.string	"-arch sm_90a -m 64 "



//--------------------- .note.nv.cuinfo           --------------------------
	.section	.note.nv.cuinfo,"",@"SHT_NOTE"
	.sectionflags	@"SHF_NOTE_NV_CUINFO"
        /*0018*/ 	.short	0x0002
        /*001a*/ 	.short	0x005a
        /*001c*/ 	.short	0x0082
	.zero		2


//--------------------- .nv.info                  --------------------------
	.section	.nv.info,"",@"SHT_CUDA_INFO"
	.align	4


	//----- nvinfo : EIATTR_REGCOUNT
	.align		4
        /*0000*/ 	.byte	0x04, 0x2f
        /*0002*/ 	.short	(.L_15 - .L_14)
	.align		4
.L_14:
        /*0004*/ 	.word	index@(_ZN7cutlass13device_kernelINS_4gemm6kernel13GemmUniversalIN4cute5tupleIJiiiiEEENS1_10collective13CollectiveMmaINS1_34MainloopSm90TmaGmmaWarpSpecializedILi14ENS5_IJNS4_1CILi2EEENSA_ILi1EEESC_EEENS1_35KernelTmaWarpSpecializedCooperativeEEENS5_IJNSA_ILi128EEESG_NSA_ILi32EEEEEENS_6half_tENS5_IJlSC_lEEESJ_SK_NS4_8TiledMMAINS4_8MMA_AtomIJNS4_4SM904GMMA26MMA_64x128x16_F32F16F16_SSILNSO_5MajorE0ELSQ_0ELNSO_7ScaleInE1ELSR_1EEEEEENS4_6LayoutISD_NS5_IJSC_NSA_ILi0EEESV_EEEEENS5_IJNS4_10UnderscoreESY_SY_EEEEENS4_13SM90_TMA_LOADENS4_14ComposedLayoutINS4_7SwizzleILi2ELi4ELi3EEENS4_18smem_ptr_flag_bitsILi16EEENSU_INS5_IJNSA_ILi8EEESH_EEENS5_IJSH_SC_EEEEEEEvNS4_8identityENS4_23SM90_TMA_LOAD_MULTICASTES1B_vS1C_EENS_8epilogue10collective6detail29Sm90TmaWarpSpecializedAdapterINS1G_15DefaultEpilogueISJ_SK_SK_NS1F_6thread17LinearCombinationISJ_Li1EffLNS1K_9ScaleType4KindE0ELNS_15FloatRoundStyleE2ESJ_EENS1_15EpilogueDefaultEEEEEvvEEEEvNT_6ParamsE)
        /*0008*/ 	.word	0x000000a8


	//----- nvinfo : EIATTR_FRAME_SIZE
	.align		4
.L_15:
        /*000c*/ 	.byte	0x04, 0x11
        /*000e*/ 	.short	(.L_17 - .L_16)
	.align		4
.L_16:
        /*0010*/ 	.word	index@(_ZN7cutlass13device_kernelINS_4gemm6kernel13GemmUniversalIN4cute5tupleIJiiiiEEENS1_10collective13CollectiveMmaINS1_34MainloopSm90TmaGmmaWarpSpecializedILi14ENS5_IJNS4_1CILi2EEENSA_ILi1EEESC_EEENS1_35KernelTmaWarpSpecializedCooperativeEEENS5_IJNSA_ILi128EEESG_NSA_ILi32EEEEEENS_6half_tENS5_IJlSC_lEEESJ_SK_NS4_8TiledMMAINS4_8MMA_AtomIJNS4_4SM904GMMA26MMA_64x128x16_F32F16F16_SSILNSO_5MajorE0ELSQ_0ELNSO_7ScaleInE1ELSR_1EEEEEENS4_6LayoutISD_NS5_IJSC_NSA_ILi0EEESV_EEEEENS5_IJNS4_10UnderscoreESY_SY_EEEEENS4_13SM90_TMA_LOADENS4_14ComposedLayoutINS4_7SwizzleILi2ELi4ELi3EEENS4_18smem_ptr_flag_bitsILi16EEENSU_INS5_IJNSA_ILi8EEESH_EEENS5_IJSH_SC_EEEEEEEvNS4_8identityENS4_23SM90_TMA_LOAD_MULTICASTES1B_vS1C_EENS_8epilogue10collective6detail29Sm90TmaWarpSpecializedAdapterINS1G_15DefaultEpilogueISJ_SK_SK_NS1F_6thread17LinearCombinationISJ_Li1EffLNS1K_9ScaleType4KindE0ELNS_15FloatRoundStyleE2ESJ_EENS1_15EpilogueDefaultEEEEEvvEEEEvNT_6ParamsE)
        /*0014*/ 	.word	0x00000000


	//----- nvinfo : EIATTR_MIN_STACK_SIZE
	.align		4
.L_17:
        /*0018*/ 	.byte	0x04, 0x12
        /*001a*/ 	.short	(.L_19 - .L_18)
	.align		4
.L_18:
        /*001c*/ 	.word	index@(_ZN7cutlass13device_kernelINS_4gemm6kernel13GemmUniversalIN4cute5tupleIJiiiiEEENS1_10collective13CollectiveMmaINS1_34MainloopSm90TmaGmmaWarpSpecializedILi14ENS5_IJNS4_1CILi2EEENSA_ILi1EEESC_EEENS1_35KernelTmaWarpSpecializedCooperativeEEENS5_IJNSA_ILi128EEESG_NSA_ILi32EEEEEENS_6half_tENS5_IJlSC_lEEESJ_SK_NS4_8TiledMMAINS4_8MMA_AtomIJNS4_4SM904GMMA26MMA_64x128x16_F32F16F16_SSILNSO_5MajorE0ELSQ_0ELNSO_7ScaleInE1ELSR_1EEEEEENS4_6LayoutISD_NS5_IJSC_NSA_ILi0EEESV_EEEEENS5_IJNS4_10UnderscoreESY_SY_EEEEENS4_13SM90_TMA_LOADENS4_14ComposedLayoutINS4_7SwizzleILi2ELi4ELi3EEENS4_18smem_ptr_flag_bitsILi16EEENSU_INS5_IJNSA_ILi8EEESH_EEENS5_IJSH_SC_EEEEEEEvNS4_8identityENS4_23SM90_TMA_LOAD_MULTICASTES1B_vS1C_EENS_8epilogue10collective6detail29Sm90TmaWarpSpecializedAdapterINS1G_15DefaultEpilogueISJ_SK_SK_NS1F_6thread17LinearCombinationISJ_Li1EffLNS1K_9ScaleType4KindE0ELNS_15FloatRoundStyleE2ESJ_EENS1_15EpilogueDefaultEEEEEvvEEEEvNT_6ParamsE)
        /*0020*/ 	.word	0x00000000
.L_19:


//--------------------- .nv.compat                --------------------------
	.section	.nv.compat,"",@"SHT_CUDA_COMPAT_INFO"
	.align	4
        /*0000*/ 	.byte	0x02, 0x09, 0x01, 0x00, 0x02, 0x02, 0x04, 0x00, 0x02, 0x05, 0x05, 0x00, 0x03, 0x07, 0x01, 0x01
        /*0010*/ 	.byte	0x02, 0x03, 0x01, 0x00, 0x02, 0x06, 0x01, 0x00, 0x04, 0x0b, 0x08, 0x00, 0x00, 0x00, 0x00, 0x00
        /*0020*/ 	.byte	0x00, 0x00, 0x00, 0x00


//--------------------- .nv.info._ZN7cutlass13device_kernelINS_4gemm6kernel13GemmUniversalIN4cute5tupleIJiiiiEEENS1_10collective13CollectiveMmaINS1_34MainloopSm90TmaGmmaWarpSpecializedILi14ENS5_IJNS4_1CILi2EEENSA_ILi1EEESC_EEENS1_35KernelTmaWarpSpecializedCooperativeEEENS5_IJNSA_ILi128EEESG_NSA_ILi32EEEEEENS_6half_tENS5_IJlSC_lEEESJ_SK_NS4_8TiledMMAINS4_8MMA_AtomIJNS4_4SM904GMMA26MMA_64x128x16_F32F16F16_SSILNSO_5MajorE0ELSQ_0ELNSO_7ScaleInE1ELSR_1EEEEEENS4_6LayoutISD_NS5_IJSC_NSA_ILi0EEESV_EEEEENS5_IJNS4_10UnderscoreESY_SY_EEEEENS4_13SM90_TMA_LOADENS4_14ComposedLayoutINS4_7SwizzleILi2ELi4ELi3EEENS4_18smem_ptr_flag_bitsILi16EEENSU_INS5_IJNSA_ILi8EEESH_EEENS5_IJSH_SC_EEEEEEEvNS4_8identityENS4_23SM90_TMA_LOAD_MULTICASTES1B_vS1C_EENS_8epilogue10collective6detail29Sm90TmaWarpSpecializedAdapterINS1G_15DefaultEpilogueISJ_SK_SK_NS1F_6thread17LinearCombinationISJ_Li1EffLNS1K_9ScaleType4KindE0ELNS_15FloatRoundStyleE2ESJ_EENS1_15EpilogueDefaultEEEEEvvEEEEvNT_6ParamsE --------------------------
	.section	.nv.info._ZN7cutlass13device_kernelINS_4gemm6kernel13GemmUniversalIN4cute5tupleIJiiiiEEENS1_10collective13CollectiveMmaINS1_34MainloopSm90TmaGmmaWarpSpecializedILi14ENS5_IJNS4_1CILi2EEENSA_ILi1EEESC_EEENS1_35KernelTmaWarpSpecializedCooperativeEEENS5_IJNSA_ILi128EEESG_NSA_ILi32EEEEEENS_6half_tENS5_IJlSC_lEEESJ_SK_NS4_8TiledMMAINS4_8MMA_AtomIJNS4_4SM904GMMA26MMA_64x128x16_F32F16F16_SSILNSO_5MajorE0ELSQ_0ELNSO_7ScaleInE1ELSR_1EEEEEENS4_6LayoutISD_NS5_IJSC_NSA_ILi0EEESV_EEEEENS5_IJNS4_10UnderscoreESY_SY_EEEEENS4_13SM90_TMA_LOADENS4_14ComposedLayoutINS4_7SwizzleILi2ELi4ELi3EEENS4_18smem_ptr_flag_bitsILi16EEENSU_INS5_IJNSA_ILi8EEESH_EEENS5_IJSH_SC_EEEEEEEvNS4_8identityENS4_23SM90_TMA_LOAD_MULTICASTES1B_vS1C_EENS_8epilogue10collective6detail29Sm90TmaWarpSpecializedAdapterINS1G_15DefaultEpilogueISJ_SK_SK_NS1F_6thread17LinearCombinationISJ_Li1EffLNS1K_9ScaleType4KindE0ELNS_15FloatRoundStyleE2ESJ_EENS1_15EpilogueDefaultEEEEEvvEEEEvNT_6ParamsE,"",@"SHT_CUDA_INFO"
	.sectionflags	@""
	.align	4


	//----- nvinfo : EIATTR_CUDA_API_VERSION
	.align		4
        /*0000*/ 	.byte	0x04, 0x37
        /*0002*/ 	.short	(.L_21 - .L_20)
.L_20:
        /*0004*/ 	.word	0x00000082


	//----- nvinfo : EIATTR_KPARAM_INFO
	.align		4
.L_21:
        /*0008*/ 	.byte	0x04, 0x17
        /*000a*/ 	.short	(.L_23 - .L_22)
.L_22:
        /*000c*/ 	.word	0x00000000
        /*0010*/ 	.short	0x0000
        /*0012*/ 	.short	0x0070
        /*0014*/ 	.byte	0x00, 0xf0, 0x01, 0x10


	//----- nvinfo : EIATTR_SPARSE_MMA_MASK
	.align		4
.L_23:
        /*0018*/ 	.byte	0x03, 0x50
        /*001a*/ 	.short	0x0000


	//----- nvinfo : EIATTR_MAXREG_COUNT
	.align		4
        /*001c*/ 	.byte	0x03, 0x1b
        /*001e*/ 	.short	0x00a8


	//----- nvinfo : EIATTR_NUM_BARRIERS
	.align		4
        /*0020*/ 	.byte	0x02, 0x4c
        /*0022*/ 	.byte	0x01
	.zero		1


	//----- nvinfo : EIATTR_EXTERNS
	.align		4
        /*0024*/ 	.byte	0x04, 0x0f
        /*0026*/ 	.short	(.L_25 - .L_24)


	//   ....[0]....
	.align		4
.L_24:
        /*0028*/ 	.word	index@(__assertfail)


	//----- nvinfo : EIATTR_MERCURY_ISA_VERSION
	.align		4
.L_25:
        /*002c*/ 	.byte	0x03, 0x5f
        /*002e*/ 	.short	0x0101


	//----- nvinfo : EIATTR_INT_WARP_WIDE_INSTR_OFFSETS
	.align		4
        /*0030*/ 	.byte	0x04, 0x31
        /*0032*/ 	.short	(.L_27 - .L_26)


	//   ....[0]....
.L_26:
        /*0034*/ 	.word	0x000005f0


	//   ....[1]....
        /*0038*/ 	.word	0x00000620


	//   ....[2]....
        /*003c*/ 	.word	0x000007e0


	//----- nvinfo : EIATTR_COOP_GROUP_MASK_REGIDS
	.align		4
.L_27:
        /*0040*/ 	.byte	0x04, 0x29
        /*0042*/ 	.short	(.L_29 - .L_28)


	//   ....[0]....
.L_28:
        /*0044*/ 	.word	0xffffffff


	//   ....[1]....
        /*0048*/ 	.word	0xffffffff


	//   ....[2]....
        /*004c*/ 	.word	0xffffffff


	//   ....[3]....
        /*0050*/ 	.word	0xffffffff


	//   ....[4]....
        /*0054*/ 	.word	0xffffffff


	//   ....[5]....
        /*0058*/ 	.word	0xffffffff


	//----- nvinfo : EIATTR_COOP_GROUP_INSTR_OFFSETS
	.align		4
.L_29:
        /*005c*/ 	.byte	0x04, 0x28
        /*005e*/ 	.short	(.L_31 - .L_30)


	//   ....[0]....
.L_30:
        /*0060*/ 	.word	0x00000060


	//   ....[1]....
        /*0064*/ 	.word	0x00000070


	//   ....[2]....
        /*0068*/ 	.word	0x00000130


	//   ....[3]....
        /*006c*/ 	.word	0x00000440


	//   ....[4]....
        /*0070*/ 	.word	0x00000960


	//   ....[5]....
        /*0074*/ 	.word	0x000013a0


	//----- nvinfo : EIATTR_REG_RECONFIG
	.align		4
.L_31:
        /*0078*/ 	.byte	0x01, 0x54
	.zero		2


	//----- nvinfo : EIATTR_SYSCALL_OFFSETS
	.align		4
        /*007c*/ 	.byte	0x04, 0x46
        /*007e*/ 	.short	(.L_33 - .L_32)


	//   ....[0]....
.L_32:
        /*0080*/ 	.word	0x00001560


	//----- nvinfo : EIATTR_MBARRIER_INSTR_OFFSETS
	.align		4
.L_33:
        /*0084*/ 	.byte	0x04, 0x39
        /*0086*/ 	.short	(.L_35 - .L_34)


	//   ....[0]....
.L_34:
        /*0088*/ 	.word	0x00000250
        /*008c*/ 	.word	0x000000ff
        /*0090*/ 	.word	0x00000000
        /*0094*/ 	.short	0x0100
        /*0096*/ 	.byte	0x08
	.zero		1


	//   ....[1]....
        /*0098*/ 	.word	0x00000260
        /*009c*/ 	.word	0x000000ff
        /*00a0*/ 	.word	0x00000070
        /*00a4*/ 	.short	0x0100
        /*00a6*/ 	.byte	0x08
	.zero		1


	//   ....[2]....
        /*00a8*/ 	.word	0x00000270
        /*00ac*/ 	.word	0x000000ff
        /*00b0*/ 	.word	0x00000008
        /*00b4*/ 	.short	0x0100
        /*00b6*/ 	.byte	0x08
	.zero		1


	//   ....[3]....
        /*00b8*/ 	.word	0x00000280
        /*00bc*/ 	.word	0x000000ff
        /*00c0*/ 	.word	0x00000078
        /*00c4*/ 	.short	0x0100
        /*00c6*/ 	.byte	0x08
	.zero		1


	//   ....[4]....
        /*00c8*/ 	.word	0x00000290
        /*00cc*/ 	.word	0x000000ff
        /*00d0*/ 	.word	0x00000010
        /*00d4*/ 	.short	0x0100
        /*00d6*/ 	.byte	0x08
	.zero		1


	//   ....[5]....
        /*00d8*/ 	.word	0x000002a0
        /*00dc*/ 	.word	0x000000ff
        /*00e0*/ 	.word	0x00000080
        /*00e4*/ 	.short	0x0100
        /*00e6*/ 	.byte	0x08
	.zero		1


	//   ....[6]....
        /*00e8*/ 	.word	0x000002b0
        /*00ec*/ 	.word	0x000000ff
        /*00f0*/ 	.word	0x00000018
        /*00f4*/ 	.short	0x0100
        /*00f6*/ 	.byte	0x08
	.zero		1


	//   ....[7]....
        /*00f8*/ 	.word	0x000002c0
        /*00fc*/ 	.word	0x000000ff
        /*0100*/ 	.word	0x00000088
        /*0104*/ 	.short	0x0100
        /*0106*/ 	.byte	0x08
	.zero		1


	//   ....[8]....
        /*0108*/ 	.word	0x000002d0
        /*010c*/ 	.word	0x000000ff
        /*0110*/ 	.word	0x00000020
        /*0114*/ 	.short	0x0100
        /*0116*/ 	.byte	0x08
	.zero		1


	//   ....[9]....
        /*0118*/ 	.word	0x000002e0
        /*011c*/ 	.word	0x000000ff
        /*0120*/ 	.word	0x00000090
        /*0124*/ 	.short	0x0100
        /*0126*/ 	.byte	0x08
	.zero		1


	//   ....[10]....
        /*0128*/ 	.word	0x000002f0
        /*012c*/ 	.word	0x000000ff
        /*0130*/ 	.word	0x00000028
        /*0134*/ 	.short	0x0100
        /*0136*/ 	.byte	0x08
	.zero		1


	//   ....[11]....
        /*0138*/ 	.word	0x00000300
        /*013c*/ 	.word	0x000000ff
        /*0140*/ 	.word	0x00000098
        /*0144*/ 	.short	0x0100
        /*0146*/ 	.byte	0x08
	.zero		1


	//   ....[12]....
        /*0148*/ 	.word	0x00000310
        /*014c*/ 	.word	0x000000ff
        /*0150*/ 	.word	0x00000030
        /*0154*/ 	.short	0x0100
        /*0156*/ 	.byte	0x08
	.zero		1


	//   ....[13]....
        /*0158*/ 	.word	0x00000320
        /*015c*/ 	.word	0x000000ff
        /*0160*/ 	.word	0x000000a0
        /*0164*/ 	.short	0x0100
        /*0166*/ 	.byte	0x08
	.zero		1


	//   ....[14]....
        /*0168*/ 	.word	0x00000330
        /*016c*/ 	.word	0x000000ff
        /*0170*/ 	.word	0x00000038
        /*0174*/ 	.short	0x0100
        /*0176*/ 	.byte	0x08
	.zero		1


	//   ....[15]....
        /*0178*/ 	.word	0x00000340
        /*017c*/ 	.word	0x000000ff
        /*0180*/ 	.word	0x000000a8
        /*0184*/ 	.short	0x0100
        /*0186*/ 	.byte	0x08
	.zero		1


	//   ....[16]....
        /*0188*/ 	.word	0x00000350
        /*018c*/ 	.word	0x000000ff
        /*0190*/ 	.word	0x00000040
        /*0194*/ 	.short	0x0100
        /*0196*/ 	.byte	0x08
	.zero		1


	//   ....[17]....
        /*0198*/ 	.word	0x00000360
        /*019c*/ 	.word	0x000000ff
        /*01a0*/ 	.word	0x000000b0
        /*01a4*/ 	.short	0x0100
        /*01a6*/ 	.byte	0x08
	.zero		1


	//   ....[18]....
        /*01a8*/ 	.word	0x00000370
        /*01ac*/ 	.word	0x000000ff
        /*01b0*/ 	.word	0x00000048
        /*01b4*/ 	.short	0x0100
        /*01b6*/ 	.byte	0x08
	.zero		1


	//   ....[19]....
        /*01b8*/ 	.word	0x00000380
        /*01bc*/ 	.word	0x000000ff
        /*01c0*/ 	.word	0x000000b8
        /*01c4*/ 	.short	0x0100
        /*01c6*/ 	.byte	0x08
	.zero		1


	//   ....[20]....
        /*01c8*/ 	.word	0x00000390
        /*01cc*/ 	.word	0x000000ff
        /*01d0*/ 	.word	0x00000050
        /*01d4*/ 	.short	0x0100
        /*01d6*/ 	.byte	0x08
	.zero		1


	//   ....[21]....
        /*01d8*/ 	.word	0x000003a0
        /*01dc*/ 	.word	0x000000ff
        /*01e0*/ 	.word	0x000000c0
        /*01e4*/ 	.short	0x0100
        /*01e6*/ 	.byte	0x08
	.zero		1


	//   ....[22]....
        /*01e8*/ 	.word	0x000003b0
        /*01ec*/ 	.word	0x000000ff
        /*01f0*/ 	.word	0x00000058
        /*01f4*/ 	.short	0x0100
        /*01f6*/ 	.byte	0x08
	.zero		1


	//   ....[23]....
        /*01f8*/ 	.word	0x000003c0
        /*01fc*/ 	.word	0x000000ff
        /*0200*/ 	.word	0x000000c8
        /*0204*/ 	.short	0x0100
        /*0206*/ 	.byte	0x08
	.zero		1


	//   ....[24]....
        /*0208*/ 	.word	0x000003d0
        /*020c*/ 	.word	0x000000ff
        /*0210*/ 	.word	0x00000060
        /*0214*/ 	.short	0x0100
        /*0216*/ 	.byte	0x08
	.zero		1


	//   ....[25]....
        /*0218*/ 	.word	0x000003e0
        /*021c*/ 	.word	0x000000ff
        /*0220*/ 	.word	0x000000d0
        /*0224*/ 	.short	0x0100
        /*0226*/ 	.byte	0x08
	.zero		1


	//   ....[26]....
        /*0228*/ 	.word	0x000003f0
        /*022c*/ 	.word	0x000000ff
        /*0230*/ 	.word	0x00000068
        /*0234*/ 	.short	0x0100
        /*0236*/ 	.byte	0x08
	.zero		1


	//   ....[27]....
        /*0238*/ 	.word	0x00000400
        /*023c*/ 	.word	0x000000ff
        /*0240*/ 	.word	0x000000d8
        /*0244*/ 	.short	0x0100
        /*0246*/ 	.byte	0x08
	.zero		1


	//   ....[28]....
        /*0248*/ 	.word	0x00000860
        /*024c*/ 	.word	0x000000ff
        /*0250*/ 	.word	0x000000f0
        /*0254*/ 	.short	0x0100
        /*0256*/ 	.byte	0x06
	.zero		1


	//   ....[29]....
        /*0258*/ 	.word	0x000008f0
        /*025c*/ 	.word	0x000000ff
        /*0260*/ 	.word	0x000000f8
        /*0264*/ 	.short	0x0100
        /*0266*/ 	.byte	0x06
	.zero		1


	//   ....[30]....
        /*0268*/ 	.word	0x00001620
        /*026c*/ 	.word	0x00000003
        /*0270*/ 	.word	0x00000000
        /*0274*/ 	.short	0x010a
        /*0276*/ 	.byte	0x3f
	.zero		1


	//   ....[31]....
        /*0278*/ 	.word	0x00001660
        /*027c*/ 	.word	0x00000003
        /*0280*/ 	.word	0x00000000
        /*0284*/ 	.short	0x010a
        /*0286*/ 	.byte	0x3f
	.zero		1


	//   ....[32]....
        /*0288*/ 	.word	0x00001930
        /*028c*/ 	.word	0x00000005
        /*0290*/ 	.word	0x00000000
        /*0294*/ 	.short	0x010a
        /*0296*/ 	.byte	0x3f
	.zero		1


	//   ....[33]....
        /*0298*/ 	.word	0x00001970
        /*029c*/ 	.word	0x00000005
        /*02a0*/ 	.word	0x00000000
        /*02a4*/ 	.short	0x010a
        /*02a6*/ 	.byte	0x3f
	.zero		1


	//   ....[34]....
        /*02a8*/ 	.word	0x00001ad0
        /*02ac*/ 	.word	0x00000004
        /*02b0*/ 	.word	0x00000000
        /*02b4*/ 	.short	0x0101
        /*02b6*/ 	.byte	0x3f
	.zero		1


	//   ....[35]....
        /*02b8*/ 	.word	0x00001d00
        /*02bc*/ 	.word	0x00000000
        /*02c0*/ 	.word	0x00000000
        /*02c4*/ 	.short	0x0101
        /*02c6*/ 	.byte	0x3f
	.zero		1


	//   ....[36]....
        /*02c8*/ 	.word	0x00007020
        /*02cc*/ 	.word	0x00000017
        /*02d0*/ 	.word	0x00000070
        /*02d4*/ 	.short	0x010a
        /*02d6*/ 	.byte	0x3f
	.zero		1


	//   ....[37]....
        /*02d8*/ 	.word	0x000073c0
        /*02dc*/ 	.word	0x00000003
        /*02e0*/ 	.word	0x000000f8
        /*02e4*/ 	.short	0x0101
        /*02e6*/ 	.byte	0x3f
	.zero		1


	//   ....[38]....
        /*02e8*/ 	.word	0x00007b00
        /*02ec*/ 	.word	0x00000007
        /*02f0*/ 	.word	0x00000000
        /*02f4*/ 	.short	0x010a
        /*02f6*/ 	.byte	0x3f
	.zero		1


	//   ....[39]....
        /*02f8*/ 	.word	0x00007b80
        /*02fc*/ 	.word	0x00000008
        /*0300*/ 	.word	0x00000000
        /*0304*/ 	.short	0x010a
        /*0306*/ 	.byte	0x3f
	.zero		1


	//   ....[40]....
        /*0308*/ 	.word	0x00007c10
        /*030c*/ 	.word	0x00000009
        /*0310*/ 	.word	0x00000000
        /*0314*/ 	.short	0x010a
        /*0316*/ 	.byte	0x3f
	.zero		1


	//   ....[41]....
        /*0318*/ 	.word	0x00007ca0
        /*031c*/ 	.word	0x00000008
        /*0320*/ 	.word	0x00000000
        /*0324*/ 	.short	0x010a
        /*0326*/ 	.byte	0x3f
	.zero		1


	//   ....[42]....
        /*0328*/ 	.word	0x00007d30
        /*032c*/ 	.word	0x00000009
        /*0330*/ 	.word	0x00000000
        /*0334*/ 	.short	0x010a
        /*0336*/ 	.byte	0x3f
	.zero		1


	//   ....[43]....
        /*0338*/ 	.word	0x00007dc0
        /*033c*/ 	.word	0x00000008
        /*0340*/ 	.word	0x00000000
        /*0344*/ 	.short	0x010a
        /*0346*/ 	.byte	0x3f
	.zero		1


	//   ....[44]....
        /*0348*/ 	.word	0x00007e50
        /*034c*/ 	.word	0x00000009
        /*0350*/ 	.word	0x00000000
        /*0354*/ 	.short	0x010a
        /*0356*/ 	.byte	0x3f
	.zero		1


	//   ....[45]....
        /*0358*/ 	.word	0x00007ee0
        /*035c*/ 	.word	0x00000008
        /*0360*/ 	.word	0x00000000
        /*0364*/ 	.short	0x010a
        /*0366*/ 	.byte	0x3f
	.zero		1


	//   ....[46]....
        /*0368*/ 	.word	0x00007f70
        /*036c*/ 	.word	0x00000009
        /*0370*/ 	.word	0x00000000
        /*0374*/ 	.short	0x010a
        /*0376*/ 	.byte	0x3f
	.zero		1


	//   ....[47]....
        /*0378*/ 	.word	0x00008000
        /*037c*/ 	.word	0x00000008
        /*0380*/ 	.word	0x00000000
        /*0384*/ 	.short	0x010a
        /*0386*/ 	.byte	0x3f
	.zero		1


	//   ....[48]....
        /*0388*/ 	.word	0x00008090
        /*038c*/ 	.word	0x00000009
        /*0390*/ 	.word	0x00000000
        /*0394*/ 	.short	0x010a
        /*0396*/ 	.byte	0x3f
	.zero		1


	//   ....[49]....
        /*0398*/ 	.word	0x00008120
        /*039c*/ 	.word	0x00000008
        /*03a0*/ 	.word	0x00000000
        /*03a4*/ 	.short	0x010a
        /*03a6*/ 	.byte	0x3f
	.zero		1


	//   ....[50]....
        /*03a8*/ 	.word	0x000081b0
        /*03ac*/ 	.word	0x0000000b
        /*03b0*/ 	.word	0x00000000
        /*03b4*/ 	.short	0x010a
        /*03b6*/ 	.byte	0x3f
	.zero		1


	//   ....[51]....
        /*03b8*/ 	.word	0x00008240
        /*03bc*/ 	.word	0x00000003
        /*03c0*/ 	.word	0x00000000
        /*03c4*/ 	.short	0x010a
        /*03c6*/ 	.byte	0x3f
	.zero		1


	//   ....[52]....
        /*03c8*/ 	.word	0x000082a0
        /*03cc*/ 	.word	0x00000003
        /*03d0*/ 	.word	0x00000000
        /*03d4*/ 	.short	0x010a
        /*03d6*/ 	.byte	0x3f
	.zero		1


	//   ....[53]....
        /*03d8*/ 	.word	0x000082f0
        /*03dc*/ 	.word	0x00000005
        /*03e0*/ 	.word	0x00000000
        /*03e4*/ 	.short	0x010a
        /*03e6*/ 	.byte	0x3f
	.zero		1


	//   ....[54]....
        /*03e8*/ 	.word	0x000083c0
        /*03ec*/ 	.word	0x00000017
        /*03f0*/ 	.word	0x00000070
        /*03f4*/ 	.short	0x010a
        /*03f6*/ 	.byte	0x3f
	.zero		1


	//   ....[55]....
        /*03f8*/ 	.word	0x00008490
        /*03fc*/ 	.word	0x00000007
        /*0400*/ 	.word	0x00000000
        /*0404*/ 	.short	0x010a
        /*0406*/ 	.byte	0x3f
	.zero		1


	//   ....[56]....
        /*0408*/ 	.word	0x000084e0
        /*040c*/ 	.word	0x00000008
        /*0410*/ 	.word	0x00000000
        /*0414*/ 	.short	0x010a
        /*0416*/ 	.byte	0x3f
	.zero		1


	//   ....[57]....
        /*0418*/ 	.word	0x00008530
        /*041c*/ 	.word	0x00000009
        /*0420*/ 	.word	0x00000000
        /*0424*/ 	.short	0x010a
        /*0426*/ 	.byte	0x3f
	.zero		1


	//   ....[58]....
        /*0428*/ 	.word	0x00008580
        /*042c*/ 	.word	0x00000008
        /*0430*/ 	.word	0x00000000
        /*0434*/ 	.short	0x010a
        /*0436*/ 	.byte	0x3f
	.zero		1


	//   ....[59]....
        /*0438*/ 	.word	0x000085d0
        /*043c*/ 	.word	0x00000009
        /*0440*/ 	.word	0x00000000
        /*0444*/ 	.short	0x010a
        /*0446*/ 	.byte	0x3f
	.zero		1


	//   ....[60]....
        /*0448*/ 	.word	0x00008620
        /*044c*/ 	.word	0x00000008
        /*0450*/ 	.word	0x00000000
        /*0454*/ 	.short	0x010a
        /*0456*/ 	.byte	0x3f
	.zero		1


	//   ....[61]....
        /*0458*/ 	.word	0x00008670
        /*045c*/ 	.word	0x00000009
        /*0460*/ 	.word	0x00000000
        /*0464*/ 	.short	0x010a
        /*0466*/ 	.byte	0x3f
	.zero		1


	//   ....[62]....
        /*0468*/ 	.word	0x000086c0
        /*046c*/ 	.word	0x00000008
        /*0470*/ 	.word	0x00000000
        /*0474*/ 	.short	0x010a
        /*0476*/ 	.byte	0x3f
	.zero		1


	//   ....[63]....
        /*0478*/ 	.word	0x00008710
        /*047c*/ 	.word	0x00000009
        /*0480*/ 	.word	0x00000000
        /*0484*/ 	.short	0x010a
        /*0486*/ 	.byte	0x3f
	.zero		1


	//   ....[64]....
        /*0488*/ 	.word	0x00008760
        /*048c*/ 	.word	0x00000008
        /*0490*/ 	.word	0x00000000
        /*0494*/ 	.short	0x010a
        /*0496*/ 	.byte	0x3f
	.zero		1


	//   ....[65]....
        /*0498*/ 	.word	0x000087b0
        /*049c*/ 	.word	0x00000009
        /*04a0*/ 	.word	0x00000000
        /*04a4*/ 	.short	0x010a
        /*04a6*/ 	.byte	0x3f
	.zero		1


	//   ....[66]....
        /*04a8*/ 	.word	0x00008800
        /*04ac*/ 	.word	0x00000008
        /*04b0*/ 	.word	0x00000000
        /*04b4*/ 	.short	0x010a
        /*04b6*/ 	.byte	0x3f
	.zero		1


	//   ....[67]....
        /*04b8*/ 	.word	0x00008850
        /*04bc*/ 	.word	0x0000000b
        /*04c0*/ 	.word	0x00000000
        /*04c4*/ 	.short	0x010a
        /*04c6*/ 	.byte	0x3f
	.zero		1


	//----- nvinfo : EIATTR_NUM_MBARRIERS
	.align		4
.L_35:
        /*04c8*/ 	.byte	0x03, 0x38
        /*04ca*/ 	.short	0x001e


	//----- nvinfo : EIATTR_EXIT_INSTR_OFFSETS
	.align		4
        /*04cc*/ 	.byte	0x04, 0x1c
        /*04ce*/ 	.short	(.L_37 - .L_36)


	//   ....[0]....
.L_36:
        /*04d0*/ 	.word	0x00000ac0


	//   ....[1]....
        /*04d4*/ 	.word	0x000012d0


	//   ....[2]....
        /*04d8*/ 	.word	0x00006730


	//   ....[3]....
        /*04dc*/ 	.word	0x00006c90


	//   ....[4]....
        /*04e0*/ 	.word	0x00008290


	//----- nvinfo : EIATTR_MAX_THREADS
	.align		4
.L_37:
        /*04e4*/ 	.byte	0x04, 0x05
        /*04e6*/ 	.short	(.L_39 - .L_38)
.L_38:
        /*04e8*/ 	.word	0x00000180
        /*04ec*/ 	.word	0x00000001
        /*04f0*/ 	.word	0x00000001


	//----- nvinfo : EIATTR_CRS_STACK_SIZE
	.align		4
.L_39:
        /*04f4*/ 	.byte	0x04, 0x1e
        /*04f6*/ 	.short	(.L_41 - .L_40)
.L_40:
        /*04f8*/ 	.word	0x00000000


	//----- nvinfo : EIATTR_CBANK_PARAM_SIZE
	.align		4
.L_41:
        /*04fc*/ 	.byte	0x03, 0x19
        /*04fe*/ 	.short	0x0470


	//----- nvinfo : EIATTR_PARAM_CBANK
	.align		4
        /*0500*/ 	.byte	0x04, 0x0a
        /*0502*/ 	.short	(.L_43 - .L_42)
	.align		4
.L_42:
        /*0504*/ 	.word	index@(.nv.constant0._ZN7cutlass13device_kernelINS_4gemm6kernel13GemmUniversalIN4cute5tupleIJiiiiEEENS1_10collective13CollectiveMmaINS1_34MainloopSm90TmaGmmaWarpSpecializedILi14ENS5_IJNS4_1CILi2EEENSA_ILi1EEESC_EEENS1_35KernelTmaWarpSpecializedCooperativeEEENS5_IJNSA_ILi128EEESG_NSA_ILi32EEEEEENS_6half_tENS5_IJlSC_lEEESJ_SK_NS4_8TiledMMAINS4_8MMA_AtomIJNS4_4SM904GMMA26MMA_64x128x16_F32F16F16_SSILNSO_5MajorE0ELSQ_0ELNSO_7ScaleInE1ELSR_1EEEEEENS4_6LayoutISD_NS5_IJSC_NSA_ILi0EEESV_EEEEENS5_IJNS4_10UnderscoreESY_SY_EEEEENS4_13SM90_TMA_LOADENS4_14ComposedLayoutINS4_7SwizzleILi2ELi4ELi3EEENS4_18smem_ptr_flag_bitsILi16EEENSU_INS5_IJNSA_ILi8EEESH_EEENS5_IJSH_SC_EEEEEEEvNS4_8identityENS4_23SM90_TMA_LOAD_MULTICASTES1B_vS1C_EENS_8epilogue10collective6detail29Sm90TmaWarpSpecializedAdapterINS1G_15DefaultEpilogueISJ_SK_SK_NS1F_6thread17LinearCombinationISJ_Li1EffLNS1K_9ScaleType4KindE0ELNS_15FloatRoundStyleE2ESJ_EENS1_15EpilogueDefaultEEEEEvvEEEEvNT_6ParamsE)
        /*0508*/ 	.short	0x0210
        /*050a*/ 	.short	0x0470


	//----- nvinfo : EIATTR_SW_WAR
	.align		4
.L_43:
        /*050c*/ 	.byte	0x04, 0x36
        /*050e*/ 	.short	(.L_45 - .L_44)
.L_44:
        /*0510*/ 	.word	0x00000008
.L_45:


//--------------------- .nv.callgraph             --------------------------
	.section	.nv.callgraph,"",@"SHT_CUDA_CALLGRAPH"
	.align	4
	.sectionentsize	8
	.align		4
        /*0000*/ 	.word	0x00000000
	.align		4
        /*0004*/ 	.word	0xffffffff
	.align		4
        /*0008*/ 	.word	index@(_ZN7cutlass13device_kernelINS_4gemm6kernel13GemmUniversalIN4cute5tupleIJiiiiEEENS1_10collective13CollectiveMmaINS1_34MainloopSm90TmaGmmaWarpSpecializedILi14ENS5_IJNS4_1CILi2EEENSA_ILi1EEESC_EEENS1_35KernelTmaWarpSpecializedCooperativeEEENS5_IJNSA_ILi128EEESG_NSA_ILi32EEEEEENS_6half_tENS5_IJlSC_lEEESJ_SK_NS4_8TiledMMAINS4_8MMA_AtomIJNS4_4SM904GMMA26MMA_64x128x16_F32F16F16_SSILNSO_5MajorE0ELSQ_0ELNSO_7ScaleInE1ELSR_1EEEEEENS4_6LayoutISD_NS5_IJSC_NSA_ILi0EEESV_EEEEENS5_IJNS4_10UnderscoreESY_SY_EEEEENS4_13SM90_TMA_LOADENS4_14ComposedLayoutINS4_7SwizzleILi2ELi4ELi3EEENS4_18smem_ptr_flag_bitsILi16EEENSU_INS5_IJNSA_ILi8EEESH_EEENS5_IJSH_SC_EEEEEEEvNS4_8identityENS4_23SM90_TMA_LOAD_MULTICASTES1B_vS1C_EENS_8epilogue10collective6detail29Sm90TmaWarpSpecializedAdapterINS1G_15DefaultEpilogueISJ_SK_SK_NS1F_6thread17LinearCombinationISJ_Li1EffLNS1K_9ScaleType4KindE0ELNS_15FloatRoundStyleE2ESJ_EENS1_15EpilogueDefaultEEEEEvvEEEEvNT_6ParamsE)
	.align		4
        /*000c*/ 	.word	index@(__assertfail)
	.align		4
        /*0010*/ 	.word	0x00000000
	.align		4
        /*0014*/ 	.word	0xfffffffe
	.align		4
        /*0018*/ 	.word	0x00000000
	.align		4
        /*001c*/ 	.word	0xfffffffd
	.align		4
        /*0020*/ 	.word	0x00000000
	.align		4
        /*0024*/ 	.word	0xfffffffc


//--------------------- .nv.constant4             --------------------------
	.section	.nv.constant4,"a",@progbits
	.align	8
	.align		8
.nv.constant4:
        /*0000*/ 	.dword	__assertfail
	.align		8
        /*0008*/ 	.dword	__unnamed_1
	.align		8
        /*0010*/ 	.dword	_ZN40_INTERNAL_48285b5b_4_k_cu_187b5f0c_167724cuda3std3__45__cpo5beginE
	.align		8
        /*0018*/ 	.dword	_ZN40_INTERNAL_48285b5b_4_k_cu_187b5f0c_167724cuda3std3__45__cpo3endE
	.align		8
        /*0020*/ 	.dword	_ZN40_INTERNAL_48285b5b_4_k_cu_187b5f0c_167724cuda3std3__45__cpo6cbeginE
	.align		8
        /*0028*/ 	.dword	_ZN40_INTERNAL_48285b5b_4_k_cu_187b5f0c_167724cuda3std3__45__cpo4cendE
	.align		8
        /*0030*/ 	.dword	_ZN40_INTERNAL_48285b5b_4_k_cu_187b5f0c_167724cuda3std3__442_GLOBAL__N__48285b5b_4_k_cu_187b5f0c_167726ignoreE
	.align		8
        /*0038*/ 	.dword	_ZN40_INTERNAL_48285b5b_4_k_cu_187b5f0c_167724cuda3std3__419piecewise_constructE
	.align		8
        /*0040*/ 	.dword	_ZN40_INTERNAL_48285b5b_4_k_cu_187b5f0c_167724cuda3std3__48in_placeE
	.align		8
        /*0048*/ 	.dword	_ZN40_INTERNAL_48285b5b_4_k_cu_187b5f0c_167724cuda3std6ranges3__45__cpo4swapE
	.align		8
        /*0050*/ 	.dword	_ZN40_INTERNAL_48285b5b_4_k_cu_187b5f0c_167724cuda3std6ranges3__45__cpo9iter_moveE
	.align		8
        /*0058*/ 	.dword	_ZN40_INTERNAL_48285b5b_4_k_cu_187b5f0c_167724cute7productE
	.align		8
        /*0060*/ 	.dword	_ZN40_INTERNAL_48285b5b_4_k_cu_187b5f0c_167724cute1_E
	.align		8
        /*0068*/ 	.dword	$str$22
	.align		8
        /*0070*/ 	.dword	$str$23


//--------------------- .text._ZN7cutlass13device_kernelINS_4gemm6kernel13GemmUniversalIN4cute5tupleIJiiiiEEENS1_10collective13CollectiveMmaINS1_34MainloopSm90TmaGmmaWarpSpecializedILi14ENS5_IJNS4_1CILi2EEENSA_ILi1EEESC_EEENS1_35KernelTmaWarpSpecializedCooperativeEEENS5_IJNSA_ILi128EEESG_NSA_ILi32EEEEEENS_6half_tENS5_IJlSC_lEEESJ_SK_NS4_8TiledMMAINS4_8MMA_AtomIJNS4_4SM904GMMA26MMA_64x128x16_F32F16F16_SSILNSO_5MajorE0ELSQ_0ELNSO_7ScaleInE1ELSR_1EEEEEENS4_6LayoutISD_NS5_IJSC_NSA_ILi0EEESV_EEEEENS5_IJNS4_10UnderscoreESY_SY_EEEEENS4_13SM90_TMA_LOADENS4_14ComposedLayoutINS4_7SwizzleILi2ELi4ELi3EEENS4_18smem_ptr_flag_bitsILi16EEENSU_INS5_IJNSA_ILi8EEESH_EEENS5_IJSH_SC_EEEEEEEvNS4_8identityENS4_23SM90_TMA_LOAD_MULTICASTES1B_vS1C_EENS_8epilogue10collective6detail29Sm90TmaWarpSpecializedAdapterINS1G_15DefaultEpilogueISJ_SK_SK_NS1F_6thread17LinearCombinationISJ_Li1EffLNS1K_9ScaleType4KindE0ELNS_15FloatRoundStyleE2ESJ_EENS1_15EpilogueDefaultEEEEEvvEEEEvNT_6ParamsE --------------------------
	.section	.text._ZN7cutlass13device_kernelINS_4gemm6kernel13GemmUniversalIN4cute5tupleIJiiiiEEENS1_10collective13CollectiveMmaINS1_34MainloopSm90TmaGmmaWarpSpecializedILi14ENS5_IJNS4_1CILi2EEENSA_ILi1EEESC_EEENS1_35KernelTmaWarpSpecializedCooperativeEEENS5_IJNSA_ILi128EEESG_NSA_ILi32EEEEEENS_6half_tENS5_IJlSC_lEEESJ_SK_NS4_8TiledMMAINS4_8MMA_AtomIJNS4_4SM904GMMA26MMA_64x128x16_F32F16F16_SSILNSO_5MajorE0ELSQ_0ELNSO_7ScaleInE1ELSR_1EEEEEENS4_6LayoutISD_NS5_IJSC_NSA_ILi0EEESV_EEEEENS5_IJNS4_10UnderscoreESY_SY_EEEEENS4_13SM90_TMA_LOADENS4_14ComposedLayoutINS4_7SwizzleILi2ELi4ELi3EEENS4_18smem_ptr_flag_bitsILi16EEENSU_INS5_IJNSA_ILi8EEESH_EEENS5_IJSH_SC_EEEEEEEvNS4_8identityENS4_23SM90_TMA_LOAD_MULTICASTES1B_vS1C_EENS_8epilogue10collective6detail29Sm90TmaWarpSpecializedAdapterINS1G_15DefaultEpilogueISJ_SK_SK_NS1F_6thread17LinearCombinationISJ_Li1EffLNS1K_9ScaleType4KindE0ELNS_15FloatRoundStyleE2ESJ_EENS1_15EpilogueDefaultEEEEEvvEEEEvNT_6ParamsE,"ax",@progbits
	.align	128
.text._ZN7cutlass13device_kernelINS_4gemm6kernel13GemmUniversalIN4cute5tupleIJiiiiEEENS1_10collective13CollectiveMmaINS1_34MainloopSm90TmaGmmaWarpSpecializedILi14ENS5_IJNS4_1CILi2EEENSA_ILi1EEESC_EEENS1_35KernelTmaWarpSpecializedCooperativeEEENS5_IJNSA_ILi128EEESG_NSA_ILi32EEEEEENS_6half_tENS5_IJlSC_lEEESJ_SK_NS4_8TiledMMAINS4_8MMA_AtomIJNS4_4SM904GMMA26MMA_64x128x16_F32F16F16_SSILNSO_5MajorE0ELSQ_0ELNSO_7ScaleInE1ELSR_1EEEEEENS4_6LayoutISD_NS5_IJSC_NSA_ILi0EEESV_EEEEENS5_IJNS4_10UnderscoreESY_SY_EEEEENS4_13SM90_TMA_LOADENS4_14ComposedLayoutINS4_7SwizzleILi2ELi4ELi3EEENS4_18smem_ptr_flag_bitsILi16EEENSU_INS5_IJNSA_ILi8EEESH_EEENS5_IJSH_SC_EEEEEEEvNS4_8identityENS4_23SM90_TMA_LOAD_MULTICASTES1B_vS1C_EENS_8epilogue10collective6detail29Sm90TmaWarpSpecializedAdapterINS1G_15DefaultEpilogueISJ_SK_SK_NS1F_6thread17LinearCombinationISJ_Li1EffLNS1K_9ScaleType4KindE0ELNS_15FloatRoundStyleE2ESJ_EENS1_15EpilogueDefaultEEEEEvvEEEEvNT_6ParamsE:
        .type           _ZN7cutlass13device_kernelINS_4gemm6kernel13GemmUniversalIN4cute5tupleIJiiiiEEENS1_10collective13CollectiveMmaINS1_34MainloopSm90TmaGmmaWarpSpecializedILi14ENS5_IJNS4_1CILi2EEENSA_ILi1EEESC_EEENS1_35KernelTmaWarpSpecializedCooperativeEEENS5_IJNSA_ILi128EEESG_NSA_ILi32EEEEEENS_6half_tENS5_IJlSC_lEEESJ_SK_NS4_8TiledMMAINS4_8MMA_AtomIJNS4_4SM904GMMA26MMA_64x128x16_F32F16F16_SSILNSO_5MajorE0ELSQ_0ELNSO_7ScaleInE1ELSR_1EEEEEENS4_6LayoutISD_NS5_IJSC_NSA_ILi0EEESV_EEEEENS5_IJNS4_10UnderscoreESY_SY_EEEEENS4_13SM90_TMA_LOADENS4_14ComposedLayoutINS4_7SwizzleILi2ELi4ELi3EEENS4_18smem_ptr_flag_bitsILi16EEENSU_INS5_IJNSA_ILi8EEESH_EEENS5_IJSH_SC_EEEEEEEvNS4_8identityENS4_23SM90_TMA_LOAD_MULTICASTES1B_vS1C_EENS_8epilogue10collective6detail29Sm90TmaWarpSpecializedAdapterINS1G_15DefaultEpilogueISJ_SK_SK_NS1F_6thread17LinearCombinationISJ_Li1EffLNS1K_9ScaleType4KindE0ELNS_15FloatRoundStyleE2ESJ_EENS1_15EpilogueDefaultEEEEEvvEEEEvNT_6ParamsE,@function
        .size           _ZN7cutlass13device_kernelINS_4gemm6kernel13GemmUniversalIN4cute5tupleIJiiiiEEENS1_10collective13CollectiveMmaINS1_34MainloopSm90TmaGmmaWarpSpecializedILi14ENS5_IJNS4_1CILi2EEENSA_ILi1EEESC_EEENS1_35KernelTmaWarpSpecializedCooperativeEEENS5_IJNSA_ILi128EEESG_NSA_ILi32EEEEEENS_6half_tENS5_IJlSC_lEEESJ_SK_NS4_8TiledMMAINS4_8MMA_AtomIJNS4_4SM904GMMA26MMA_64x128x16_F32F16F16_SSILNSO_5MajorE0ELSQ_0ELNSO_7ScaleInE1ELSR_1EEEEEENS4_6LayoutISD_NS5_IJSC_NSA_ILi0EEESV_EEEEENS5_IJNS4_10UnderscoreESY_SY_EEEEENS4_13SM90_TMA_LOADENS4_14ComposedLayoutINS4_7SwizzleILi2ELi4ELi3EEENS4_18smem_ptr_flag_bitsILi16EEENSU_INS5_IJNSA_ILi8EEESH_EEENS5_IJSH_SC_EEEEEEEvNS4_8identityENS4_23SM90_TMA_LOAD_MULTICASTES1B_vS1C_EENS_8epilogue10collective6detail29Sm90TmaWarpSpecializedAdapterINS1G_15DefaultEpilogueISJ_SK_SK_NS1F_6thread17LinearCombinationISJ_Li1EffLNS1K_9ScaleType4KindE0ELNS_15FloatRoundStyleE2ESJ_EENS1_15EpilogueDefaultEEEEEvvEEEEvNT_6ParamsE,(.L_x_220 - _ZN7cutlass13device_kernelINS_4gemm6kernel13GemmUniversalIN4cute5tupleIJiiiiEEENS1_10collective13CollectiveMmaINS1_34MainloopSm90TmaGmmaWarpSpecializedILi14ENS5_IJNS4_1CILi2EEENSA_ILi1EEESC_EEENS1_35KernelTmaWarpSpecializedCooperativeEEENS5_IJNSA_ILi128EEESG_NSA_ILi32EEEEEENS_6half_tENS5_IJlSC_lEEESJ_SK_NS4_8TiledMMAINS4_8MMA_AtomIJNS4_4SM904GMMA26MMA_64x128x16_F32F16F16_SSILNSO_5MajorE0ELSQ_0ELNSO_7ScaleInE1ELSR_1EEEEEENS4_6LayoutISD_NS5_IJSC_NSA_ILi0EEESV_EEEEENS5_IJNS4_10UnderscoreESY_SY_EEEEENS4_13SM90_TMA_LOADENS4_14ComposedLayoutINS4_7SwizzleILi2ELi4ELi3EEENS4_18smem_ptr_flag_bitsILi16EEENSU_INS5_IJNSA_ILi8EEESH_EEENS5_IJSH_SC_EEEEEEEvNS4_8identityENS4_23SM90_TMA_LOAD_MULTICASTES1B_vS1C_EENS_8epilogue10collective6detail29Sm90TmaWarpSpecializedAdapterINS1G_15DefaultEpilogueISJ_SK_SK_NS1F_6thread17LinearCombinationISJ_Li1EffLNS1K_9ScaleType4KindE0ELNS_15FloatRoundStyleE2ESJ_EENS1_15EpilogueDefaultEEEEEvvEEEEvNT_6ParamsE)
        .other          _ZN7cutlass13device_kernelINS_4gemm6kernel13GemmUniversalIN4cute5tupleIJiiiiEEENS1_10collective13CollectiveMmaINS1_34MainloopSm90TmaGmmaWarpSpecializedILi14ENS5_IJNS4_1CILi2EEENSA_ILi1EEESC_EEENS1_35KernelTmaWarpSpecializedCooperativeEEENS5_IJNSA_ILi128EEESG_NSA_ILi32EEEEEENS_6half_tENS5_IJlSC_lEEESJ_SK_NS4_8TiledMMAINS4_8MMA_AtomIJNS4_4SM904GMMA26MMA_64x128x16_F32F16F16_SSILNSO_5MajorE0ELSQ_0ELNSO_7ScaleInE1ELSR_1EEEEEENS4_6LayoutISD_NS5_IJSC_NSA_ILi0EEESV_EEEEENS5_IJNS4_10UnderscoreESY_SY_EEEEENS4_13SM90_TMA_LOADENS4_14ComposedLayoutINS4_7SwizzleILi2ELi4ELi3EEENS4_18smem_ptr_flag_bitsILi16EEENSU_INS5_IJNSA_ILi8EEESH_EEENS5_IJSH_SC_EEEEEEEvNS4_8identityENS4_23SM90_TMA_LOAD_MULTICASTES1B_vS1C_EENS_8epilogue10collective6detail29Sm90TmaWarpSpecializedAdapterINS1G_15DefaultEpilogueISJ_SK_SK_NS1F_6thread17LinearCombinationISJ_Li1EffLNS1K_9ScaleType4KindE0ELNS_15FloatRoundStyleE2ESJ_EENS1_15EpilogueDefaultEEEEEvvEEEEvNT_6ParamsE,@"STO_CUDA_ENTRY STV_DEFAULT"
_ZN7cutlass13device_kernelINS_4gemm6kernel13GemmUniversalIN4cute5tupleIJiiiiEEENS1_10collective13CollectiveMmaINS1_34MainloopSm90TmaGmmaWarpSpecializedILi14ENS5_IJNS4_1CILi2EEENSA_ILi1EEESC_EEENS1_35KernelTmaWarpSpecializedCooperativeEEENS5_IJNSA_ILi128EEESG_NSA_ILi32EEEEEENS_6half_tENS5_IJlSC_lEEESJ_SK_NS4_8TiledMMAINS4_8MMA_AtomIJNS4_4SM904GMMA26MMA_64x128x16_F32F16F16_SSILNSO_5MajorE0ELSQ_0ELNSO_7ScaleInE1ELSR_1EEEEEENS4_6LayoutISD_NS5_IJSC_NSA_ILi0EEESV_EEEEENS5_IJNS4_10UnderscoreESY_SY_EEEEENS4_13SM90_TMA_LOADENS4_14ComposedLayoutINS4_7SwizzleILi2ELi4ELi3EEENS4_18smem_ptr_flag_bitsILi16EEENSU_INS5_IJNSA_ILi8EEESH_EEENS5_IJSH_SC_EEEEEEEvNS4_8identityENS4_23SM90_TMA_LOAD_MULTICASTES1B_vS1C_EENS_8epilogue10collective6detail29Sm90TmaWarpSpecializedAdapterINS1G_15DefaultEpilogueISJ_SK_SK_NS1F_6thread17LinearCombinationISJ_Li1EffLNS1K_9ScaleType4KindE0ELNS_15FloatRoundStyleE2ESJ_EENS1_15EpilogueDefaultEEEEEvvEEEEvNT_6ParamsE:
[----:B------:R-:W0:Y:S01]  /*0000*/  LDC R1, c[0x0][0x28] ;  /* 0x00000a00ff017b82 */ /* 0x000e220000000800 */
[----:B------:R-:W1:Y:S01]  /*0010*/  S2R R18, SR_TID.X ;  /* 0x0000000000127919 */ /* 0x000e620000002100 */
[----:B------:R-:W-:Y:S01]  /*0020*/  ELECT P0, URZ, PT ;  /* 0x00000000003f782f */ /* 0x000fe20003800000 */
[----:B------:R-:W-:Y:S01]  /*0030*/  BSSY B0, `(.L_x_0) ;  /* 0x000000f000007945 */ /* 0x000fe20003800000 */
[--C-:B-1----:R-:W-:Y:S02]  /*0040*/  SHF.R.U32.HI R0, RZ, 0x5, R18.reuse ;  /* 0x00000005ff007819 */ /* 0x102fe40000011612 */
[----:B------:R-:W-:-:S03]  /*0050*/  SHF.R.U32.HI R3, RZ, 0x7, R18 ;  /* 0x00000007ff037819 */ /* 0x000fc60000011612 */
[----:B------:R-:W1:Y:S04]  /*0060*/  SHFL.IDX PT, R2, R0, RZ, 0x1f ;  /* 0x00001fff00027589 */ /* 0x000e6800000e0000 */
[----:B------:R2:W3:Y:S01]  /*0070*/  SHFL.IDX PT, R5, R3, RZ, 0x1f ;  /* 0x00001fff03057589 */ /* 0x0004e200000e0000 */
[----:B-1----:R-:W-:-:S13]  /*0080*/  ISETP.NE.OR P0, PT, R2, RZ, !P0 ;  /* 0x000000ff0200720c */ /* 0x002fda0004705670 */
[----:B0-23--:R-:W-:Y:S05]  /*0090*/  @P0 BRA `(.L_x_1) ;  /* 0x0000000000200947 */ /* 0x00dfea0003800000 */
[----:B------:R-:W-:Y:S02]  /*00a0*/  ULDC.64 UR4, c[0x0][0x198] ;  /* 0x0000660000047ab9 */ /* 0x000fe40000000a00 */
[----:B------:R-:W-:Y:S02]  /*00b0*/  UIADD3 UR6, UP0, UR4, 0xf0, URZ ;  /* 0x000000f004067890 */ /* 0x000fe4000ff1e03f */
[----:B------:R-:W-:Y:S02]  /*00c0*/  UIADD3 UR4, UP1, UR4, 0x1f0, URZ ;  /* 0x000001f004047890 */ /* 0x000fe4000ff3e03f */
[----:B------:R-:W-:Y:S02]  /*00d0*/  UIADD3.X UR7, URZ, UR5, URZ, UP0, !UPT ;  /* 0x000000053f077290 */ /* 0x000fe400087fe43f */
[----:B------:R-:W-:-:S07]  /*00e0*/  UIADD3.X UR5, URZ, UR5, URZ, UP1, !UPT ;  /* 0x000000053f057290 */ /* 0x000fce0008ffe43f */
[----:B------:R0:W-:Y:S02]  /*00f0*/  UTMACCTL.PF [UR6] ;  /* 0x00000000060079b9 */ /* 0x0001e40008040000 */
[----:B------:R0:W-:Y:S02]  /*0100*/  UTMACCTL.PF [UR4] ;  /* 0x00000000040079b9 */ /* 0x0001e40008040000 */
[----:B0-----:R-:W-:Y:S01]  /*0110*/  NOP ;  /* 0x0000000000007918 */ /* 0x001fe20000000000 */
.L_x_1:
[----:B------:R-:W-:Y:S05]  /*0120*/  BSYNC B0 ;  /* 0x0000000000007941 */ /* 0x000fea0003800000 */
.L_x_0:
[----:B------:R-:W0:Y:S02]  /*0130*/  SHFL.IDX PT, R3, R0, RZ, 0x1f ;  /* 0x00001fff00037589 */ /* 0x000e2400000e0000 */
[----:B0-----:R-:W-:-:S13]  /*0140*/  ISETP.NE.AND P0, PT, R3, RZ, PT ;  /* 0x000000ff0300720c */ /* 0x001fda0003f05270 */
[----:B------:R-:W-:Y:S05]  /*0150*/  @P0 BRA `(.L_x_2) ;  /* 0x0000000000b40947 */ /* 0x000fea0003800000 */
[----:B------:R-:W-:Y:S01]  /*0160*/  ELECT P0, URZ, PT ;  /* 0x00000000003f782f */ /* 0x000fe20003800000 */
[----:B------:R-:W-:-:S12]  /*0170*/  BSSY B0, `(.L_x_2) ;  /* 0x000002b000007945 */ /* 0x000fd80003800000 */
[----:B------:R-:W-:Y:S05]  /*0180*/  @!P0 BRA `(.L_x_3) ;  /* 0x0000000000a48947 */ /* 0x000fea0003800000 */
[----:B------:R-:W0:Y:S01]  /*0190*/  S2UR UR8, SR_CgaCtaId ;  /* 0x00000000000879c3 */ /* 0x000e220000008800 */
[----:B------:R-:W-:Y:S01]  /*01a0*/  UMOV UR4, 0x400 ;  /* 0x0000040000047882 */ /* 0x000fe20000000000 */
[----:B------:R-:W-:Y:S01]  /*01b0*/  UMOV UR5, 0x1 ;  /* 0x0000000100057882 */ /* 0x000fe20000000000 */
[----:B------:R-:W-:Y:S02]  /*01c0*/  UMOV UR6, 0x4 ;  /* 0x0000000400067882 */ /* 0x000fe40000000000 */
[----:B------:R-:W-:-:S04]  /*01d0*/  UIADD3 UR6, -UR6, 0x100000, URZ ;  /* 0x0010000006067890 */ /* 0x000fc8000fffe13f */
[----:B------:R-:W-:Y:S02]  /*01e0*/  USHF.L.U32 UR7, UR6, 0xb, URZ ;  /* 0x0000000b06077899 */ /* 0x000fe4000800063f */
[----:B------:R-:W-:Y:S02]  /*01f0*/  USHF.L.U32 UR6, UR6, 0x1, URZ ;  /* 0x0000000106067899 */ /* 0x000fe4000800063f */
[----:B0-----:R-:W-:Y:S02]  /*0200*/  ULEA UR8, UR8, UR4, 0x18 ;  /* 0x0000000408087291 */ /* 0x001fe4000f8ec03f */
[----:B------:R-:W-:-:S04]  /*0210*/  UIADD3 UR4, -UR5, 0x100000, URZ ;  /* 0x0010000005047890 */ /* 0x000fc8000fffe13f */
[----:B------:R-:W-:Y:S02]  /*0220*/  USHF.L.U32 UR5, UR4, 0xb, URZ ;  /* 0x0000000b04057899 */ /* 0x000fe4000800063f */
[----:B------:R-:W-:Y:S01]  /*0230*/  USHF.L.U32 UR4, UR4, 0x1, URZ ;  /* 0x0000000104047899 */ /* 0x000fe2000800063f */
[----:B------:R-:W0:Y:S11]  /*0240*/  FENCE.VIEW.ASYNC.S ;  /* 0x00000000000073c6 */ /* 0x000e360000000000 */
[----:B0-----:R0:W1:Y:S01]  /*0250*/  SYNCS.EXCH.64 URZ, [UR8], UR4 ;  /* 0x00000004083f75b2 */ /* 0x0010620008000100 */
[----:B------:R0:W2:Y:S01]  /*0260*/  SYNCS.EXCH.64 URZ, [UR8+0x70], UR6 ;  /* 0x00007006083f75b2 */ /* 0x0000a20008000100 */
[----:B------:R0:W3:Y:S01]  /*0270*/  SYNCS.EXCH.64 URZ, [UR8+0x8], UR4 ;  /* 0x00000804083f75b2 */ /* 0x0000e20008000100 */
[----:B------:R0:W4:Y:S01]  /*0280*/  SYNCS.EXCH.64 URZ, [UR8+0x78], UR6 ;  /* 0x00007806083f75b2 */ /* 0x0001220008000100 */
[----:B------:R0:W0:Y:S01]  /*0290*/  SYNCS.EXCH.64 URZ, [UR8+0x10], UR4 ;  /* 0x00001004083f75b2 */ /* 0x0000220008000100 */
        /* <DEDUP_REMOVED lines=23> */
[----:B-1234-:R-:W-:Y:S01]  /*0410*/  NOP ;  /* 0x0000000000007918 */ /* 0x01efe20000000000 */
.L_x_3:
[----:B0-----:R-:W-:Y:S05]  /*0420*/  BSYNC B0 ;  /* 0x0000000000007941 */ /* 0x001fea0003800000 */
.L_x_2:
[----:B------:R-:W-:Y:S01]  /*0430*/  SHF.R.S32.HI R7, RZ, 0x1f, R18 ;  /* 0x0000001fff077819 */ /* 0x000fe20000011412 */
[----:B------:R-:W0:Y:S01]  /*0440*/  SHFL.IDX PT, R0, R0, RZ, 0x1f ;  /* 0x00001fff00007589 */ /* 0x000e2200000e0000 */
[----:B------:R-:W1:Y:S01]  /*0450*/  S2UR UR8, SR_CTAID.X ;  /* 0x00000000000879c3 */ /* 0x000e620000002500 */
[----:B------:R-:W-:Y:S02]  /*0460*/  ELECT P0, URZ, PT ;  /* 0x00000000003f782f */ /* 0x000fe40003800000 */
[----:B------:R-:W-:Y:S01]  /*0470*/  LEA.HI R7, R7, R18, RZ, 0x7 ;  /* 0x0000001207077211 */ /* 0x000fe200078f38ff */
[----:B------:R-:W2:Y:S01]  /*0480*/  S2R R4, SR_CTAID.Y ;  /* 0x0000000000047919 */ /* 0x000ea20000002600 */
[----:B------:R-:W-:Y:S01]  /*0490*/  SHF.R.S32.HI R8, RZ, 0x1f, R3 ;  /* 0x0000001fff087819 */ /* 0x000fe20000011403 */
[----:B------:R-:W-:Y:S01]  /*04a0*/  ULDC UR4, c[0x0][0x150] ;  /* 0x0000540000047ab9 */ /* 0x000fe20000000800 */
[----:B------:R-:W-:Y:S01]  /*04b0*/  LOP3.LUT R7, R7, 0xffffff80, RZ, 0xc0, !PT ;  /* 0xffffff8007077812 */ /* 0x000fe200078ec0ff */
[----:B------:R-:W-:Y:S01]  /*04c0*/  NOP ;  /* 0x0000000000007918 */ /* 0x000fe20000000000 */
[----:B------:R-:W-:Y:S01]  /*04d0*/  LEA.HI R8, R8, R3, RZ, 0x2 ;  /* 0x0000000308087211 */ /* 0x000fe200078f10ff */
[----:B------:R-:W3:Y:S01]  /*04e0*/  LDC R10, c[0x0][0x144] ;  /* 0x00005100ff0a7b82 */ /* 0x000ee20000000800 */
[----:B------:R-:W-:Y:S01]  /*04f0*/  NOP ;  /* 0x0000000000007918 */ /* 0x000fe20000000000 */
[----:B------:R-:W-:Y:S01]  /*0500*/  IMAD.IADD R6, R18, 0x1, -R7 ;  /* 0x0000000112067824 */ /* 0x000fe200078e0a07 */
[----:B------:R-:W-:Y:S01]  /*0510*/  LOP3.LUT R8, R8, 0x3ffffffc, RZ, 0xc0, !PT ;  /* 0x3ffffffc08087812 */ /* 0x000fe200078ec0ff */
[----:B------:R-:W-:Y:S01]  /*0520*/  IMAD.MOV.U32 R22, RZ, RZ, 0x1 ;  /* 0x00000001ff167424 */ /* 0x000fe200078e00ff */
[----:B------:R-:W-:-:S02]  /*0530*/  ISETP.NE.AND P3, PT, R5, RZ, PT ;  /* 0x000000ff0500720c */ /* 0x000fc40003f65270 */
[----:B------:R-:W-:Y:S01]  /*0540*/  SHF.R.S32.HI R7, RZ, 0x1f, R6 ;  /* 0x0000001fff077819 */ /* 0x000fe20000011406 */
[----:B------:R-:W-:Y:S01]  /*0550*/  IMAD.IADD R8, R3, 0x1, -R8 ;  /* 0x0000000103087824 */ /* 0x000fe200078e0a08 */
[----:B------:R-:W4:Y:S02]  /*0560*/  LDC R13, c[0x0][0x140] ;  /* 0x00005000ff0d7b82 */ /* 0x000f240000000800 */
[----:B------:R-:W-:Y:S02]  /*0570*/  LEA.HI R7, R7, R6, RZ, 0x3 ;  /* 0x0000000607077211 */ /* 0x000fe400078f18ff */
[----:B0-----:R-:W-:Y:S02]  /*0580*/  ISETP.NE.OR P0, PT, R0, RZ, !P0 ;  /* 0x000000ff0000720c */ /* 0x001fe40004705670 */
[--C-:B------:R-:W-:Y:S02]  /*0590*/  SHF.R.S32.HI R0, RZ, 0x3, R7.reuse ;  /* 0x00000003ff007819 */ /* 0x100fe40000011407 */
[----:B------:R-:W-:-:S02]  /*05a0*/  SHF.R.S32.HI R7, RZ, 0x1f, R7 ;  /* 0x0000001fff077819 */ /* 0x000fc40000011407 */
[----:B-1----:R-:W-:Y:S02]  /*05b0*/  I2FP.F32.U32 R9, UR8 ;  /* 0x0000000800097c45 */ /* 0x002fe40008201000 */
[----:B------:R-:W-:-:S03]  /*05c0*/  LEA.HI R7, R7, R0, RZ, 0x2 ;  /* 0x0000000007077211 */ /* 0x000fc600078f10ff */
[----:B------:R-:W-:Y:S01]  /*05d0*/  FMUL R9, R9, UR4 ;  /* 0x0000000409097c20 */ /* 0x000fe20008400000 */
[----:B------:R-:W-:Y:S01]  /*05e0*/  LOP3.LUT R7, R7, 0xfffffffc, RZ, 0xc0, !PT ;  /* 0xfffffffc07077812 */ /* 0x000fe200078ec0ff */
[----:B------:R-:W-:Y:S01]  /*05f0*/  VOTEU.ALL UP0, P0 ;  /* 0x00000000003f7886 */ /* 0x000fe20000000000 */
[----:B--2---:R-:W-:Y:S01]  /*0600*/  I2FP.F32.U32 R3, R4 ;  /* 0x0000000400037245 */ /* 0x004fe20000201000 */
[----:B------:R-:W-:Y:S01]  /*0610*/  ULDC UR4, c[0x0][0x154] ;  /* 0x0000550000047ab9 */ /* 0x000fe20000000800 */
[----:B------:R-:W-:Y:S01]  /*0620*/  VOTEU.ALL UP1, P0 ;  /* 0x00000000003f7886 */ /* 0x000fe20000020000 */
[----:B------:R-:W0:Y:S01]  /*0630*/  F2I.U32.TRUNC.NTZ R9, R9 ;  /* 0x0000000900097305 */ /* 0x000e22000020f000 */
[----:B------:R-:W-:Y:S01]  /*0640*/  IMAD.IADD R7, R0, 0x1, -R7 ;  /* 0x0000000100077824 */ /* 0x000fe200078e0a07 */
[----:B------:R-:W1:Y:S01]  /*0650*/  @!UP0 S2UR UR7, SR_CgaCtaId ;  /* 0x00000000000789c3 */ /* 0x000e620000008800 */
[----:B------:R-:W-:Y:S01]  /*0660*/  FMUL R12, R3, UR4 ;  /* 0x00000004030c7c20 */ /* 0x000fe20008400000 */
[----:B------:R-:W-:Y:S01]  /*0670*/  UMOV UR4, 0x20 ;  /* 0x0000002000047882 */ /* 0x000fe20000000000 */
[----:B------:R-:W-:Y:S01]  /*0680*/  IMAD R8, R8, 0x4, R7 ;  /* 0x0000000408087824 */ /* 0x000fe200078e0207 */
[----:B------:R-:W-:Y:S01]  /*0690*/  @!UP0 UMOV UR6, 0x400 ;  /* 0x0000040000068882 */ /* 0x000fe20000000000 */
[----:B------:R-:W-:-:S04]  /*06a0*/  @!UP0 UIADD3 UR4, -UR4, 0x100000, URZ ;  /* 0x0010000004048890 */ /* 0x000fc8000fffe13f */
[----:B------:R-:W-:Y:S02]  /*06b0*/  @!UP0 USHF.L.U32 UR5, UR4, 0xb, URZ ;  /* 0x0000000b04058899 */ /* 0x000fe4000800063f */
[----:B------:R-:W-:Y:S01]  /*06c0*/  @!UP0 USHF.L.U32 UR4, UR4, 0x1, URZ ;  /* 0x0000000104048899 */ /* 0x000fe2000800063f */
[----:B----4-:R-:W-:Y:S01]  /*06d0*/  ISETP.EQ.U32.AND P2, PT, R13, 0x1, PT ;  /* 0x000000010d00780c */ /* 0x010fe20003f42070 */
[----:B------:R-:W2:Y:S01]  /*06e0*/  F2I.U32.TRUNC.NTZ R12, R12 ;  /* 0x0000000c000c7305 */ /* 0x000ea2000020f000 */
[C---:B------:R-:W-:Y:S01]  /*06f0*/  LEA.HI R0, R8.reuse, R8, RZ, 0x1 ;  /* 0x0000000808007211 */ /* 0x040fe200078f08ff */
[----:B------:R-:W4:Y:S01]  /*0700*/  LDC R7, c[0x0][0x148] ;  /* 0x00005200ff077b82 */ /* 0x000f220000000800 */
[----:B------:R-:W-:Y:S02]  /*0710*/  IMAD.SHL.U32 R23, R8, 0x4, RZ ;  /* 0x0000000408177824 */ /* 0x000fe400078e00ff */
[----:B------:R-:W-:Y:S01]  /*0720*/  LOP3.LUT R11, R0, 0xfffffffe, RZ, 0xc0, !PT ;  /* 0xfffffffe000b7812 */ /* 0x000fe200078ec0ff */
[----:B0-----:R-:W-:Y:S01]  /*0730*/  IMAD.MOV R15, RZ, RZ, -R9 ;  /* 0x000000ffff0f7224 */ /* 0x001fe200078e0a09 */
[----:B------:R-:W-:-:S02]  /*0740*/  SHF.R.S32.HI R9, RZ, 0x1f, R2 ;  /* 0x0000001fff097819 */ /* 0x000fc40000011402 */
[----:B------:R-:W-:Y:S01]  /*0750*/  LOP3.LUT R23, R8, 0xc, R23, 0x78, !PT ;  /* 0x0000000c08177812 */ /* 0x000fe200078e7817 */
[----:B---3--:R-:W-:Y:S01]  /*0760*/  IMAD R3, R10, R15, UR8 ;  /* 0x000000080a037e24 */ /* 0x008fe2000f8e020f */
[----:B------:R-:W-:Y:S01]  /*0770*/  LEA.HI R9, R9, R2, RZ, 0x2 ;  /* 0x0000000209097211 */ /* 0x000fe200078f10ff */
[----:B------:R-:W-:-:S03]  /*0780*/  IMAD.IADD R0, R8, 0x1, -R11 ;  /* 0x0000000108007824 */ /* 0x000fc600078e0a0b */
[----:B------:R-:W-:Y:S01]  /*0790*/  LOP3.LUT R9, R9, 0xfffffffc, RZ, 0xc0, !PT ;  /* 0xfffffffc09097812 */ /* 0x000fe200078ec0ff */
[----:B--2---:R-:W-:Y:S01]  /*07a0*/  IMAD.MOV R24, RZ, RZ, -R12 ;  /* 0x000000ffff187224 */ /* 0x004fe200078e0a0c */
[----:B------:R-:W-:Y:S01]  /*07b0*/  ISETP.NE.AND P4, PT, R0, R3, PT ;  /* 0x000000030000720c */ /* 0x000fe20003f85270 */
[----:B-1----:R-:W-:Y:S02]  /*07c0*/  @!UP0 ULEA UR6, UR7, UR6, 0x18 ;  /* 0x0000000607068291 */ /* 0x002fe4000f8ec03f */
[----:B------:R-:W-:Y:S01]  /*07d0*/  IMAD.IADD R0, R2, 0x1, -R9 ;  /* 0x0000000102007824 */ /* 0x000fe200078e0a09 */
[----:B------:R-:W-:Y:S01]  /*07e0*/  VOTEU.ALL UP0, P0 ;  /* 0x00000000003f7886 */ /* 0x000fe20000000000 */
[----:B------:R-:W-:Y:S01]  /*07f0*/  LOP3.LUT P0, RZ, R6, 0x7, RZ, 0xc0, !PT ;  /* 0x0000000706ff7812 */ /* 0x000fe2000780c0ff */
[----:B------:R-:W-:Y:S02]  /*0800*/  VIADD R6, R5, 0xffffffff ;  /* 0xffffffff05067836 */ /* 0x000fe40000000000 */
[----:B------:R-:W-:Y:S01]  /*0810*/  ISETP.NE.AND P1, PT, R0, 0x3, PT ;  /* 0x000000030000780c */ /* 0x000fe20003f25270 */
[----:B----4-:R-:W-:Y:S01]  /*0820*/  IMAD R9, R7, R24, R4 ;  /* 0x0000001807097224 */ /* 0x010fe200078e0204 */
[----:B------:R-:W-:-:S02]  /*0830*/  ISETP.LT.U32.AND P0, PT, R23, 0x2, !P0 ;  /* 0x000000021700780c */ /* 0x000fc40004701070 */
[----:B------:R-:W-:Y:S01]  /*0840*/  ISETP.EQ.OR P1, PT, R0, RZ, !P1 ;  /* 0x000000ff0000720c */ /* 0x000fe20004f22670 */
[----:B------:R-:W0:Y:S02]  /*0850*/  FENCE.VIEW.ASYNC.S ;  /* 0x00000000000073c6 */ /* 0x000e240000000000 */
[----:B0-----:R0:W1:Y:S01]  /*0860*/  @!UP0 SYNCS.EXCH.64 URZ, [UR6+0xf0], UR4 ;  /* 0x0000f004063f85b2 */ /* 0x0010620008000100 */
[----:B------:R-:W-:Y:S02]  /*0870*/  @P4 LEA.HI R2, R23, R23, RZ, 0x1 ;  /* 0x0000001717024211 */ /* 0x000fe400078f08ff */
[----:B------:R-:W-:Y:S02]  /*0880*/  ISETP.EQ.AND P1, PT, R5, RZ, P1 ;  /* 0x000000ff0500720c */ /* 0x000fe40000f22270 */
[----:B------:R-:W-:Y:S02]  /*0890*/  @P4 SHF.R.S32.HI R2, RZ, 0x1, R2 ;  /* 0x00000001ff024819 */ /* 0x000fe40000011402 */
[----:B------:R-:W-:-:S02]  /*08a0*/  ISETP.GE.U32.AND P6, PT, R6, 0x2, PT ;  /* 0x000000020600780c */ /* 0x000fc40003fc6070 */
[----:B------:R-:W-:Y:S02]  /*08b0*/  @P4 ISETP.NE.AND P5, PT, R2, R9, PT ;  /* 0x000000090200420c */ /* 0x000fe40003fa5270 */
[----:B------:R-:W-:Y:S02]  /*08c0*/  SEL R9, RZ, 0x1, !P0 ;  /* 0x00000001ff097807 */ /* 0x000fe40004000000 */
[----:B------:R-:W-:Y:S02]  /*08d0*/  @P4 SEL R22, RZ, 0x1, P5 ;  /* 0x00000001ff164807 */ /* 0x000fe40002800000 */
[----:B------:R-:W-:Y:S01]  /*08e0*/  SEL R19, RZ, 0x1, !P1 ;  /* 0x00000001ff137807 */ /* 0x000fe20004800000 */
[----:B------:R0:W2:Y:S01]  /*08f0*/  @!UP1 SYNCS.EXCH.64 URZ, [UR6+0xf8], UR4 ;  /* 0x0000f804063f95b2 */ /* 0x0000a20008000100 */
[----:B------:R-:W-:Y:S01]  /*0900*/  LOP3.LUT R22, R22, R9, RZ, 0xc0, !PT ;  /* 0x0000000916167212 */ /* 0x000fe200078ec0ff */
[----:B------:R-:W-:Y:S01]  /*0910*/  NOP ;  /* 0x0000000000007918 */ /* 0x000fe20000000000 */
[----:B------:R-:W-:Y:S01]  /*0920*/  SEL R19, R19, 0x2, P6 ;  /* 0x0000000213137807 */ /* 0x000fe20003000000 */
[----:B------:R-:W-:Y:S06]  /*0930*/  @!P2 BRA `(.L_x_4) ;  /* 0x000000000008a947 */ /* 0x000fec0003800000 */
[----:B-12---:R-:W-:Y:S01]  /*0940*/  UCGABAR_ARV ;  /* 0x00000000000079c7 */ /* 0x006fe20008000000 */
[----:B------:R-:W-:Y:S05]  /*0950*/  BRA `(.L_x_5) ;  /* 0x0000000000047947 */ /* 0x000fea0003800000 */
.L_x_4:
[----:B-12---:R-:W-:Y:S01]  /*0960*/  NOP ;  /* 0x0000000000007918 */ /* 0x006fe20000000000 */
.L_x_5:
[----:B------:R-:W1:Y:S01]  /*0970*/  LDC R2, c[0x0][0x65c] ;  /* 0x00019700ff027b82 */ /* 0x000e620000000800 */
[----:B------:R-:W-:Y:S02]  /*0980*/  IMAD.U32 R8, RZ, RZ, UR8 ;  /* 0x00000008ff087e24 */ /* 0x000fe4000f8e00ff */
[----:B------:R-:W-:Y:S01]  /*0990*/  IMAD.MOV.U32 R9, RZ, RZ, RZ ;  /* 0x000000ffff097224 */ /* 0x000fe200078e00ff */
[----:B-1----:R-:W-:-:S04]  /*09a0*/  ISETP.NE.AND P1, PT, R2, 0x1, PT ;  /* 0x000000010200780c */ /* 0x002fc80003f25270 */
[----:B------:R-:W-:-:S09]  /*09b0*/  P2R R5, PR, RZ, 0x2 ;  /* 0x00000002ff057803 */ /* 0x000fd20000000000 */
[----:B------:R-:W1:Y:S01]  /*09c0*/  @P1 LDC R17, c[0x0][0x10] ;  /* 0x00000400ff111b82 */ /* 0x000e620000000800 */
[----:B------:R-:W-:Y:S02]  /*09d0*/  @P1 IMAD.MOV.U32 R5, RZ, RZ, RZ ;  /* 0x000000ffff051224 */ /* 0x000fe400078e00ff */
[----:B------:R-:W-:-:S05]  /*09e0*/  @P1 IMAD.MOV.U32 R13, RZ, RZ, RZ ;  /* 0x000000ffff0d1224 */ /* 0x000fca00078e00ff */
[----:B------:R-:W2:Y:S01]  /*09f0*/  @!P1 LDC R11, c[0x0][0xc] ;  /* 0x00000300ff0b9b82 */ /* 0x000ea20000000800 */
[----:B-1----:R-:W-:-:S04]  /*0a00*/  @P1 IMAD.WIDE.U32 R16, R17, UR8, R4 ;  /* 0x0000000811101c25 */ /* 0x002fc8000f8e0004 */
[----:B------:R-:W-:Y:S02]  /*0a10*/  @P1 IMAD.IADD R17, R17, 0x1, R13 ;  /* 0x0000000111111824 */ /* 0x000fe400078e020d */
[----:B--2---:R-:W-:-:S04]  /*0a20*/  @!P1 IMAD.WIDE.U32 R8, R4, R11, R8 ;  /* 0x0000000b04089225 */ /* 0x004fc800078e0008 */
[----:B------:R-:W-:Y:S02]  /*0a30*/  @!P1 IMAD.MOV.U32 R16, RZ, RZ, R8 ;  /* 0x000000ffff109224 */ /* 0x000fe400078e0008 */
[----:B------:R-:W-:Y:S01]  /*0a40*/  @!P1 IMAD.MOV.U32 R17, RZ, RZ, R9 ;  /* 0x000000ffff119224 */ /* 0x000fe200078e0009 */
[----:B------:R-:W-:Y:S06]  /*0a50*/  @!P2 BRA `(.L_x_6) ;  /* 0x00000000000ca947 */ /* 0x000fec0003800000 */
[----:B------:R-:W-:Y:S01]  /*0a60*/  UCGABAR_WAIT ;  /* 0x0000000000007dc7 */ /* 0x000fe20008000000 */
[----:B------:R-:W-:Y:S01]  /*0a70*/  CCTL.IVALL ;  /* 0x00000000ff00798f */ /* 0x000fe20002000000 */
[----:B------:R-:W-:Y:S05]  /*0a80*/  BRA `(.L_x_7) ;  /* 0x0000000000047947 */ /* 0x000fea0003800000 */
.L_x_6:
[----:B------:R-:W-:Y:S06]  /*0a90*/  BAR.SYNC.DEFER_BLOCKING 0x0 ;  /* 0x0000000000007b1d */ /* 0x000fec0000010000 */
.L_x_7:
[----:B------:R-:W-:Y:S05]  /*0aa0*/  @!P3 BRA `(.L_x_8) ;  /* 0x0000005c0024b947 */ /* 0x000fea0003800000 */
[----:B------:R-:W-:-:S13]  /*0ab0*/  ISETP.GT.U32.AND P0, PT, R6, 0x1, PT ;  /* 0x000000010600780c */ /* 0x000fda0003f04070 */
[----:B0-----:R-:W-:Y:S05]  /*0ac0*/  @P0 EXIT ;  /* 0x000000000000094d */ /* 0x001fea0003800000 */
[----:B------:R-:W-:Y:S01]  /*0ad0*/  ULDC.64 UR4, c[0x0][0x650] ;  /* 0x0001940000047ab9 */ /* 0x000fe20000000a00 */
[----:B------:R-:W-:Y:S01]  /*0ae0*/  PRMT R0, RZ, 0x7610, R0 ;  /* 0x00007610ff007816 */ /* 0x000fe20000000000 */
[----:B------:R-:W-:Y:S01]  /*0af0*/  IMAD.MOV.U32 R92, RZ, RZ, -0x1 ;  /* 0xffffffffff5c7424 */ /* 0x000fe200078e00ff */
[----:B------:R-:W-:Y:S01]  /*0b00*/  ISETP.GE.U32.AND P0, PT, R16, UR4, PT ;  /* 0x0000000410007c0c */ /* 0x000fe2000bf06070 */
[----:B------:R-:W-:Y:S02]  /*0b10*/  IMAD.MOV.U32 R93, RZ, RZ, -0x1 ;  /* 0xffffffffff5d7424 */ /* 0x000fe400078e00ff */
[----:B------:R-:W-:Y:S01]  /*0b20*/  IMAD.MOV.U32 R91, RZ, RZ, -0x1 ;  /* 0xffffffffff5b7424 */ /* 0x000fe200078e00ff */
[----:B------:R-:W-:-:S13]  /*0b30*/  ISETP.GE.U32.AND.EX P0, PT, R17, UR5, PT, P0 ;  /* 0x0000000511007c0c */ /* 0x000fda000bf06100 */
[----:B------:R-:W-:Y:S05]  /*0b40*/  @P0 BRA `(.L_x_9) ;  /* 0x0000000400280947 */ /* 0x000fea0003800000 */
[----:B------:R-:W0:Y:S01]  /*0b50*/  LDC.64 R20, c[0x0][0x628] ;  /* 0x00018a00ff147b82 */ /* 0x000e220000000a00 */
[----:B------:R-:W-:Y:S02]  /*0b60*/  IMAD.MOV.U32 R8, RZ, RZ, R16 ;  /* 0x000000ffff087224 */ /* 0x000fe400078e0010 */
[----:B------:R-:W-:-:S05]  /*0b70*/  IMAD.MOV.U32 R9, RZ, RZ, R17 ;  /* 0x000000ffff097224 */ /* 0x000fca00078e0011 */
[----:B------:R-:W1:Y:S08]  /*0b80*/  LDC R0, c[0x0][0x630] ;  /* 0x00018c00ff007b82 */ /* 0x000e700000000800 */
[----:B------:R-:W2:Y:S01]  /*0b90*/  LDC.64 R26, c[0x0][0x620] ;  /* 0x00018800ff1a7b82 */ /* 0x000ea20000000a00 */
[----:B0-----:R-:W-:-:S04]  /*0ba0*/  ISETP.NE.U32.AND P0, PT, R20, RZ, PT ;  /* 0x000000ff1400720c */ /* 0x001fc80003f05070 */
[----:B------:R-:W-:-:S13]  /*0bb0*/  ISETP.NE.AND.EX P0, PT, R21, RZ, PT, P0 ;  /* 0x000000ff1500720c */ /* 0x000fda0003f05300 */
[----:B-12---:R-:W-:Y:S05]  /*0bc0*/  @!P0 BRA `(.L_x_10) ;  /* 0x0000000000288947 */ /* 0x006fea0003800000 */
[----:B------:R-:W0:Y:S02]  /*0bd0*/  LDC R13, c[0x0][0x634] ;  /* 0x00018d00ff0d7b82 */ /* 0x000e240000000800 */
[----:B0-----:R-:W-:-:S05]  /*0be0*/  IADD3 R13, P0, R16, R13, RZ ;  /* 0x0000000d100d7210 */ /* 0x001fca0007f1e0ff */
[----:B------:R-:W-:-:S04]  /*0bf0*/  IMAD.X R15, RZ, RZ, R17, P0 ;  /* 0x000000ffff0f7224 */ /* 0x000fc800000e0611 */
[----:B------:R-:W-:-:S04]  /*0c00*/  IMAD.WIDE.U32 R8, R15, R20, RZ ;  /* 0x000000140f087225 */ /* 0x000fc800078e00ff */
[----:B------:R-:W-:-:S04]  /*0c10*/  IMAD.WIDE.U32 R10, P0, R13, R21, R8 ;  /* 0x000000150d0a7225 */ /* 0x000fc80007800008 */
[----:B------:R-:W-:-:S04]  /*0c20*/  IMAD.WIDE.U32 R8, R13, R20, RZ ;  /* 0x000000140d087225 */ /* 0x000fc800078e00ff */
[----:B------:R-:W-:Y:S01]  /*0c30*/  IMAD.X R13, RZ, RZ, RZ, P0 ;  /* 0x000000ffff0d7224 */ /* 0x000fe200000e06ff */
[----:B------:R-:W-:Y:S01]  /*0c40*/  IADD3 RZ, P0, R9, R10, RZ ;  /* 0x0000000a09ff7210 */ /* 0x000fe20007f1e0ff */
[----:B------:R-:W-:-:S04]  /*0c50*/  IMAD.MOV.U32 R12, RZ, RZ, R11 ;  /* 0x000000ffff0c7224 */ /* 0x000fc800078e000b */
[----:B------:R-:W-:-:S08]  /*0c60*/  IMAD.WIDE.U32.X R8, R15, R21, R12, P0 ;  /* 0x000000150f087225 */ /* 0x000fd000000e040c */
.L_x_10:
[----:B------:R-:W0:Y:S01]  /*0c70*/  LDC.64 R20, c[0x0][0x640] ;  /* 0x00019000ff147b82 */ /* 0x000e220000000a00 */
[--C-:B------:R-:W-:Y:S01]  /*0c80*/  SHF.R.U64 R91, R8, R0, R9.reuse ;  /* 0x00000000085b7219 */ /* 0x100fe20000001209 */
[----:B------:R-:W-:Y:S01]  /*0c90*/  IMAD R28, R7, R24, R4 ;  /* 0x00000018071c7224 */ /* 0x000fe200078e0204 */
[----:B------:R-:W-:Y:S01]  /*0ca0*/  SHF.R.U32.HI R0, RZ, R0, R9 ;  /* 0x00000000ff007219 */ /* 0x000fe20000011609 */
[----:B------:R-:W-:Y:S01]  /*0cb0*/  IMAD.MOV.U32 R25, RZ, RZ, 0x1 ;  /* 0x00000001ff197424 */ /* 0x000fe200078e00ff */
[----:B------:R-:W-:-:S03]  /*0cc0*/  IADD3 R5, P0, RZ, -R91, RZ ;  /* 0x8000005bff057210 */ /* 0x000fc60007f1e0ff */
[----:B------:R-:W1:Y:S02]  /*0cd0*/  LDC R6, c[0x0][0x618] ;  /* 0x00018600ff067b82 */ /* 0x000e640000000800 */
[----:B------:R-:W-:-:S04]  /*0ce0*/  IMAD.X R9, RZ, RZ, ~R0, P0 ;  /* 0x000000ffff097224 */ /* 0x000fc800000e0e00 */
[-C--:B------:R-:W-:Y:S02]  /*0cf0*/  IMAD R0, R9, R26.reuse, RZ ;  /* 0x0000001a09007224 */ /* 0x080fe400078e02ff */
[----:B------:R-:W2:Y:S01]  /*0d00*/  LDC R11, c[0x0][0x608] ;  /* 0x00018200ff0b7b82 */ /* 0x000ea20000000800 */
[----:B------:R-:W-:-:S04]  /*0d10*/  IMAD.WIDE.U32 R8, R5, R26, R16 ;  /* 0x0000001a05087225 */ /* 0x000fc800078e0010 */
[----:B------:R-:W-:-:S03]  /*0d20*/  IMAD R5, R5, R27, R0 ;  /* 0x0000001b05057224 */ /* 0x000fc600078e0200 */
[----:B------:R-:W3:Y:S01]  /*0d30*/  LDC R12, c[0x0][0x658] ;  /* 0x00019600ff0c7b82 */ /* 0x000ee20000000800 */
[----:B0-----:R-:W-:Y:S01]  /*0d40*/  ISETP.NE.U32.AND P0, PT, R20, RZ, PT ;  /* 0x000000ff1400720c */ /* 0x001fe20003f05070 */
[----:B------:R-:W-:Y:S02]  /*0d50*/  IMAD.IADD R5, R9, 0x1, R5 ;  /* 0x0000000109057824 */ /* 0x000fe400078e0205 */
[----:B------:R-:W-:Y:S01]  /*0d60*/  IMAD.MOV.U32 R9, RZ, RZ, -0x1 ;  /* 0xffffffffff097424 */ /* 0x000fe200078e00ff */
[----:B------:R-:W-:-:S03]  /*0d70*/  ISETP.NE.AND.EX P0, PT, R21, RZ, PT, P0 ;  /* 0x000000ff1500720c */ /* 0x000fc60003f05300 */
[----:B------:R-:W0:Y:S01]  /*0d80*/  LDC R15, c[0x0][0x600] ;  /* 0x00018000ff0f7b82 */ /* 0x000e220000000800 */
[-CC-:B-1----:R-:W-:Y:S02]  /*0d90*/  SHF.R.U64 R13, R8, R6.reuse, R5.reuse ;  /* 0x00000006080d7219 */ /* 0x182fe40000001205 */
[----:B------:R-:W-:-:S05]  /*0da0*/  SHF.R.U32.HI R0, RZ, R6, R5 ;  /* 0x00000006ff007219 */ /* 0x000fca0000011605 */
[----:B------:R-:W1:Y:S01]  /*0db0*/  LDC R14, c[0x0][0x648] ;  /* 0x00019200ff0e7b82 */ /* 0x000e620000000800 */
[-CC-:B--2---:R-:W-:Y:S02]  /*0dc0*/  SHF.R.U64 R29, R13, R11.reuse, R0.reuse ;  /* 0x0000000b0d1d7219 */ /* 0x184fe40000001200 */
[----:B------:R-:W-:-:S05]  /*0dd0*/  SHF.R.U32.HI R5, RZ, R11, R0 ;  /* 0x0000000bff057219 */ /* 0x000fca0000011600 */
[----:B------:R-:W2:Y:S01]  /*0de0*/  LDC R26, c[0x0][0x638] ;  /* 0x00018e00ff1a7b82 */ /* 0x000ea20000000800 */
[-CC-:B---3--:R-:W-:Y:S02]  /*0df0*/  SHF.R.U64 R24, R29, R12.reuse, R5.reuse ;  /* 0x0000000c1d187219 */ /* 0x188fe40000001205 */
[-C--:B------:R-:W-:Y:S02]  /*0e00*/  SHF.L.U32 R0, R9, R12.reuse, RZ ;  /* 0x0000000c09007219 */ /* 0x080fe400000006ff */
[----:B------:R-:W-:Y:S01]  /*0e10*/  SHF.R.U32.HI R5, RZ, R12, R5 ;  /* 0x0000000cff057219 */ /* 0x000fe20000011605 */
[----:B------:R-:W-:Y:S01]  /*0e20*/  IMAD.MOV.U32 R4, RZ, RZ, R24 ;  /* 0x000000ffff047224 */ /* 0x000fe200078e0018 */
[----:B------:R-:W-:Y:S01]  /*0e30*/  LOP3.LUT R10, RZ, R0, RZ, 0x33, !PT ;  /* 0x00000000ff0a7212 */ /* 0x000fe200078e33ff */
[----:B------:R-:W3:Y:S01]  /*0e40*/  LDC R27, c[0x0][0x610] ;  /* 0x00018400ff1b7b82 */ /* 0x000ee20000000800 */
[----:B------:R-:W-:Y:S05]  /*0e50*/  @!P0 BRA `(.L_x_11) ;  /* 0x0000000000288947 */ /* 0x000fea0003800000 */
[----:B------:R-:W4:Y:S02]  /*0e60*/  LDC R9, c[0x0][0x64c] ;  /* 0x00019300ff097b82 */ /* 0x000f240000000800 */
[----:B----4-:R-:W-:-:S05]  /*0e70*/  IADD3 R9, P0, R24, R9, RZ ;  /* 0x0000000918097210 */ /* 0x010fca0007f1e0ff */
        /* <DEDUP_REMOVED lines=8> */
.L_x_11:
[----:B-1----:R-:W-:Y:S01]  /*0f00*/  SHF.R.U64 R4, R4, R14, R5 ;  /* 0x0000000e04047219 */ /* 0x002fe20000001205 */
[----:B0-----:R-:W-:Y:S01]  /*0f10*/  VIADD R6, R15, 0xffffffff ;  /* 0xffffffff0f067836 */ /* 0x001fe20000000000 */
[----:B------:R-:W-:Y:S02]  /*0f20*/  SHF.L.U32 R0, R25, R12, RZ ;  /* 0x0000000c19007219 */ /* 0x000fe400000006ff */
[----:B------:R-:W-:Y:S01]  /*0f30*/  LOP3.LUT R5, R29, R10, RZ, 0xc0, !PT ;  /* 0x0000000a1d057212 */ /* 0x000fe200078ec0ff */
[----:B------:R-:W-:Y:S01]  /*0f40*/  IMAD.MOV R7, RZ, RZ, -R4 ;  /* 0x000000ffff077224 */ /* 0x000fe200078e0a04 */
[----:B------:R-:W-:Y:S02]  /*0f50*/  SEL R3, R3, R28, !P1 ;  /* 0x0000001c03037207 */ /* 0x000fe40004800000 */
[----:B------:R-:W-:Y:S01]  /*0f60*/  LOP3.LUT R6, R13, R6, RZ, 0xc0, !PT ;  /* 0x000000060d067212 */ /* 0x000fe200078ec0ff */
[----:B------:R-:W-:Y:S02]  /*0f70*/  IMAD R4, R0, R4, R5 ;  /* 0x0000000400047224 */ /* 0x000fe400078e0205 */
[----:B--2---:R-:W-:-:S02]  /*0f80*/  IMAD R0, R7, R26, R24 ;  /* 0x0000001a07007224 */ /* 0x004fc400078e0218 */
[----:B---3--:R-:W-:Y:S02]  /*0f90*/  IMAD R3, R4, R27, R3 ;  /* 0x0000001b04037224 */ /* 0x008fe400078e0203 */
[----:B------:R-:W-:Y:S02]  /*0fa0*/  IMAD R92, R0, R15, R6 ;  /* 0x0000000f005c7224 */ /* 0x000fe400078e0206 */
[----:B------:R-:W-:-:S03]  /*0fb0*/  IMAD.MOV.U32 R4, RZ, RZ, 0x1 ;  /* 0x00000001ff047424 */ /* 0x000fc600078e00ff */
[----:B------:R-:W-:Y:S02]  /*0fc0*/  SEL R93, R92, R3, !P1 ;  /* 0x000000035c5d7207 */ /* 0x000fe40004800000 */
[----:B------:R-:W-:Y:S02]  /*0fd0*/  PRMT R0, R4, 0x7610, R0 ;  /* 0x0000761004007816 */ /* 0x000fe40000000000 */
[----:B------:R-:W-:-:S07]  /*0fe0*/  SEL R92, R3, R92, !P1 ;  /* 0x0000005c035c7207 */ /* 0x000fce0004800000 */
.L_x_9:
[----:B------:R-:W-:-:S08]  /*0ff0*/  NOP ;  /* 0x0000000000007918 */ /* 0x000fd00000000000 */
[----:B------:R-:W0:Y:S02]  /*1000*/  USETMAXREG.TRY_ALLOC.CTAPOOL UP0, 0xe8 ;  /* 0x000000e8000079c8 */ /* 0x000e240008000600 */
[----:B0-----:R-:W-:-:S13]  /*1010*/  PLOP3.LUT P0, PT, PT, PT, UP0, 0x80, 0x0 ;  /* 0x000000000000781c */ /* 0x001fda0003f0f008 */
[----:B------:R-:W-:Y:S05]  /*1020*/  @!P0 BRA `(.L_x_9) ;  /* 0xfffffffc00f08947 */ /* 0x000fea000383ffff */
[----:B------:R-:W-:Y:S01]  /*1030*/  ULDC.64 UR4, c[0x0][0x598] ;  /* 0x0001660000047ab9 */ /* 0x000fe20000000a00 */
[----:B------:R-:W-:Y:S01]  /*1040*/  ULDC.64 UR36, c[0x0][0x208] ;  /* 0x0000820000247ab9 */ /* 0x000fe20000000a00 */
[----:B------:R-:W-:-:S04]  /*1050*/  ISETP.NE.U32.AND P0, PT, RZ, UR4, PT ;  /* 0x00000004ff007c0c */ /* 0x000fc8000bf05070 */
[----:B------:R-:W-:-:S13]  /*1060*/  ISETP.NE.AND.EX P0, PT, RZ, UR5, PT, P0 ;  /* 0x00000005ff007c0c */ /* 0x000fda000bf05300 */
[----:B------:R-:W-:Y:S05]  /*1070*/  @!P0 BRA `(.L_x_12) ;  /* 0x00000000001c8947 */ /* 0x000fea0003800000 */
[----:B------:R-:W0:Y:S02]  /*1080*/  LDC.64 R4, c[0x0][0x598] ;  /* 0x00016600ff047b82 */ /* 0x000e240000000a00 */
[----:B0-----:R-:W2:Y:S02]  /*1090*/  LDG.E.64 R4, desc[UR36][R4.64] ;  /* 0x0000002404047981 */ /* 0x001ea4000c1e1b00 */
[----:B--2---:R-:W-:-:S04]  /*10a0*/  ISETP.NE.U32.AND P0, PT, R4, RZ, PT ;  /* 0x000000ff0400720c */ /* 0x004fc80003f05070 */
[----:B------:R-:W-:-:S13]  /*10b0*/  ISETP.NE.AND.EX P0, PT, R5, RZ, PT, P0 ;  /* 0x000000ff0500720c */ /* 0x000fda0003f05300 */
[----:B------:R-:W-:Y:S05]  /*10c0*/  @!P0 BRA `(.L_x_12) ;  /* 0x0000000000088947 */ /* 0x000fea0003800000 */
[----:B------:R0:W5:Y:S01]  /*10d0*/  LD.E R88, desc[UR36][R4.64] ;  /* 0x0000002404587980 */ /* 0x000162000c101900 */
[----:B------:R-:W-:Y:S05]  /*10e0*/  BRA `(.L_x_13) ;  /* 0x0000000000247947 */ /* 0x000fea0003800000 */
.L_x_12:
[----:B------:R-:W-:Y:S02]  /*10f0*/  ULDC.64 UR4, c[0x0][0x588] ;  /* 0x0001620000047ab9 */ /* 0x000fe40000000a00 */
[----:B------:R-:W-:-:S04]  /*1100*/  ISETP.NE.U32.AND P0, PT, RZ, UR4, PT ;  /* 0x00000004ff007c0c */ /* 0x000fc8000bf05070 */
[----:B------:R-:W-:-:S13]  /*1110*/  ISETP.NE.AND.EX P0, PT, RZ, UR5, PT, P0 ;  /* 0x00000005ff007c0c */ /* 0x000fda000bf05300 */
[----:B------:R-:W-:Y:S05]  /*1120*/  @!P0 BRA `(.L_x_14) ;  /* 0x00000000000c8947 */ /* 0x000fea0003800000 */
[----:B------:R-:W0:Y:S02]  /*1130*/  LDC.64 R88, c[0x0][0x588] ;  /* 0x00016200ff587b82 */ /* 0x000e240000000a00 */
[----:B0-----:R1:W5:Y:S01]  /*1140*/  LDG.E R88, desc[UR36][R88.64] ;  /* 0x0000002458587981 */ /* 0x001362000c1e1900 */
[----:B------:R-:W-:Y:S05]  /*1150*/  BRA `(.L_x_13) ;  /* 0x0000000000087947 */ /* 0x000fea0003800000 */
.L_x_14:
[----:B------:R-:W-:Y:S02]  /*1160*/  ULDC UR4, c[0x0][0x580] ;  /* 0x0001600000047ab9 */ /* 0x000fe40000000800 */
[----:B------:R-:W-:-:S07]  /*1170*/  IMAD.U32 R88, RZ, RZ, UR4 ;  /* 0x00000004ff587e24 */ /* 0x000fce000f8e00ff */
.L_x_13:
[----:B------:R-:W-:Y:S02]  /*1180*/  ULDC.64 UR4, c[0x0][0x5a0] ;  /* 0x0001680000047ab9 */ /* 0x000fe40000000a00 */
[----:B------:R-:W-:-:S04]  /*1190*/  ISETP.NE.U32.AND P0, PT, RZ, UR4, PT ;  /* 0x00000004ff007c0c */ /* 0x000fc8000bf05070 */
[----:B------:R-:W-:-:S13]  /*11a0*/  ISETP.NE.AND.EX P0, PT, RZ, UR5, PT, P0 ;  /* 0x00000005ff007c0c */ /* 0x000fda000bf05300 */
[----:B------:R-:W-:Y:S05]  /*11b0*/  @!P0 BRA `(.L_x_15) ;  /* 0x00000000001c8947 */ /* 0x000fea0003800000 */
[----:B0-----:R-:W0:Y:S02]  /*11c0*/  LDC.64 R4, c[0x0][0x5a0] ;  /* 0x00016800ff047b82 */ /* 0x001e240000000a00 */
[----:B0-----:R-:W2:Y:S02]  /*11d0*/  LDG.E.64 R4, desc[UR36][R4.64] ;  /* 0x0000002404047981 */ /* 0x001ea4000c1e1b00 */
[----:B--2---:R-:W-:-:S04]  /*11e0*/  ISETP.NE.U32.AND P0, PT, R4, RZ, PT ;  /* 0x000000ff0400720c */ /* 0x004fc80003f05070 */
[----:B------:R-:W-:-:S13]  /*11f0*/  ISETP.NE.AND.EX P0, PT, R5, RZ, PT, P0 ;  /* 0x000000ff0500720c */ /* 0x000fda0003f05300 */
[----:B------:R-:W-:Y:S05]  /*1200*/  @!P0 BRA `(.L_x_15) ;  /* 0x0000000000088947 */ /* 0x000fea0003800000 */
[----:B-1----:R0:W5:Y:S01]  /*1210*/  LD.E R89, desc[UR36][R4.64] ;  /* 0x0000002404597980 */ /* 0x002162000c101900 */
[----:B------:R-:W-:Y:S05]  /*1220*/  BRA `(.L_x_16) ;  /* 0x0000000000247947 */ /* 0x000fea0003800000 */
.L_x_15:
[----:B------:R-:W-:Y:S02]  /*1230*/  ULDC.64 UR4, c[0x0][0x590] ;  /* 0x0001640000047ab9 */ /* 0x000fe40000000a00 */
[----:B------:R-:W-:-:S04]  /*1240*/  ISETP.NE.U32.AND P0, PT, RZ, UR4, PT ;  /* 0x00000004ff007c0c */ /* 0x000fc8000bf05070 */
[----:B------:R-:W-:-:S13]  /*1250*/  ISETP.NE.AND.EX P0, PT, RZ, UR5, PT, P0 ;  /* 0x00000005ff007c0c */ /* 0x000fda000bf05300 */
[----:B------:R-:W-:Y:S05]  /*1260*/  @!P0 BRA `(.L_x_17) ;  /* 0x00000000000c8947 */ /* 0x000fea0003800000 */
[----:B0-----:R-:W1:Y:S02]  /*1270*/  LDC.64 R4, c[0x0][0x590] ;  /* 0x00016400ff047b82 */ /* 0x001e640000000a00 */
[----:B-1----:R1:W5:Y:S01]  /*1280*/  LDG.E R89, desc[UR36][R4.64] ;  /* 0x0000002404597981 */ /* 0x002362000c1e1900 */
[----:B------:R-:W-:Y:S05]  /*1290*/  BRA `(.L_x_16) ;  /* 0x0000000000087947 */ /* 0x000fea0003800000 */
.L_x_17:
[----:B------:R-:W-:Y:S02]  /*12a0*/  ULDC UR4, c[0x0][0x584] ;  /* 0x0001610000047ab9 */ /* 0x000fe40000000800 */
[----:B-1----:R-:W-:-:S07]  /*12b0*/  IMAD.U32 R89, RZ, RZ, UR4 ;  /* 0x00000004ff597e24 */ /* 0x002fce000f8e00ff */
.L_x_16:
[----:B------:R-:W-:-:S13]  /*12c0*/  LOP3.LUT P0, RZ, R0, 0xff, RZ, 0xc0, !PT ;  /* 0x000000ff00ff7812 */ /* 0x000fda000780c0ff */
[----:B------:R-:W-:Y:S05]  /*12d0*/  @!P0 EXIT ;  /* 0x000000000000894d */ /* 0x000fea0003800000 */
[----:B------:R-:W-:Y:S01]  /*12e0*/  ULDC UR4, c[0x0][0x28c] ;  /* 0x0000a30000047ab9 */ /* 0x000fe20000000800 */
[----:B------:R-:W-:Y:S01]  /*12f0*/  LOP3.LUT R90, R19, 0x1, RZ, 0xfc, !PT ;  /* 0x00000001135a7812 */ /* 0x000fe200078efcff */
[----:B------:R-:W-:Y:S01]  /*1300*/  UIADD3 UR4, UR4, 0x1f, URZ ;  /* 0x0000001f04047890 */ /* 0x000fe2000fffe03f */
[----:B------:R-:W-:Y:S01]  /*1310*/  UMOV UR38, URZ ;  /* 0x0000003f00267c82 */ /* 0x000fe20008000000 */
[----:B------:R-:W-:Y:S02]  /*1320*/  UMOV UR39, URZ ;  /* 0x0000003f00277c82 */ /* 0x000fe40008000000 */
[----:B------:R-:W-:-:S04]  /*1330*/  USHF.R.S32.HI UR5, URZ, 0x1f, UR4 ;  /* 0x0000001f3f057899 */ /* 0x000fc80008011404 */
[----:B------:R-:W-:-:S04]  /*1340*/  ULEA.HI UR5, UR5, UR4, URZ, 0x5 ;  /* 0x0000000405057291 */ /* 0x000fc8000f8f283f */
[----:B------:R-:W-:-:S12]  /*1350*/  USHF.R.S32.HI UR40, URZ, 0x5, UR5 ;  /* 0x000000053f287899 */ /* 0x000fd80008011405 */
.L_x_165:
[----:B------:R-:W-:Y:S01]  /*1360*/  LOP3.LUT R0, R18, 0x80, RZ, 0xc0, !PT ;  /* 0x0000008012007812 */ /* 0x000fe200078ec0ff */
[----:B--2---:R-:W2:Y:S01]  /*1370*/  S2UR UR7, SR_CgaCtaId ;  /* 0x00000000000779c3 */ /* 0x004ea20000008800 */
[----:B------:R-:W-:Y:S02]  /*1380*/  UMOV UR6, 0x400 ;  /* 0x0000040000067882 */ /* 0x000fe40000000000 */
[----:B------:R-:W-:-:S06]  /*1390*/  SHF.R.U32.HI R0, RZ, 0x7, R0 ;  /* 0x00000007ff007819 */ /* 0x000fcc0000011600 */
[----:B---3--:R-:W3:Y:S01]  /*13a0*/  SHFL.IDX PT, R0, R0, RZ, 0x1f ;  /* 0x00001fff00007589 */ /* 0x008ee200000e0000 */
[----:B--2---:R-:W-:Y:S01]  /*13b0*/  ULEA UR6, UR7, UR6, 0x18 ;  /* 0x0000000607067291 */ /* 0x004fe2000f8ec03f */
[----:B---3--:R-:W-:-:S13]  /*13c0*/  R2UR UR4, R0 ;  /* 0x00000000000472ca */ /* 0x008fda00000e0000 */
[----:B------:R-:W-:-:S04]  /*13d0*/  ULEA.HI UR5, UR4, UR4, URZ, 0x1 ;  /* 0x0000000404057291 */ /* 0x000fc8000f8f083f */
[----:B------:R-:W-:-:S04]  /*13e0*/  ULOP3.LUT UR5, UR5, 0xffffe, URZ, 0xc0, !UPT ;  /* 0x000ffffe05057892 */ /* 0x000fc8000f8ec03f */
[----:B------:R-:W-:-:S03]  /*13f0*/  UIADD3 UR5, UR4, -UR5, URZ ;  /* 0x8000000504057290 */ /* 0x000fc6000fffe03f */
[----:B------:R-:W-:Y:S01]  /*1400*/  ULDC UR4, c[0x0][0x28c] ;  /* 0x0000a30000047ab9 */ /* 0x000fe20000000800 */
[----:B------:R-:W-:Y:S01]  /*1410*/  ULEA UR5, UR5, UR6, 0xc ;  /* 0x0000000605057291 */ /* 0x000fe2000f8e603f */
[----:B------:R-:W-:-:S03]  /*1420*/  ISETP.LT.AND P0, PT, RZ, UR4, PT ;  /* 0x00000004ff007c0c */ /* 0x000fc6000bf01270 */
[----:B------:R-:W-:-:S04]  /*1430*/  UIADD3 UR5, UR5, 0x200, URZ ;  /* 0x0000020005057890 */ /* 0x000fc8000fffe03f */
[----:B------:R-:W-:-:S04]  /*1440*/  USHF.R.U32.HI UR5, URZ, 0x4, UR5 ;  /* 0x000000043f057899 */ /* 0x000fc80008011605 */
[----:B------:R-:W-:Y:S02]  /*1450*/  ULOP3.LUT UR41, UR5, 0x3fff, URZ, 0xc0, !UPT ;  /* 0x00003fff05297892 */ /* 0x000fe4000f8ec03f */
[----:B01---5:R-:W-:Y:S10]  /*1460*/  @P0 BRA `(.L_x_18) ;  /* 0x0000000000400947 */ /* 0x023ff40003800000 */
[----:B------:R-:W-:Y:S01]  /*1470*/  MOV R0, 0x0 ;  /* 0x0000000000007802 */ /* 0x000fe20000000f00 */
[----:B------:R-:W-:Y:S01]  /*1480*/  ULDC.64 UR4, c[0x4][0x68] ;  /* 0x01001a0000047ab9 */ /* 0x000fe20000000a00 */
[----:B------:R-:W-:Y:S01]  /*1490*/  ULDC.64 UR6, c[0x4][0x8] ;  /* 0x0100020000067ab9 */ /* 0x000fe20000000a00 */
[----:B01----:R-:W-:Y:S01]  /*14a0*/  IMAD.U32 R4, RZ, RZ, UR4 ;  /* 0x00000004ff047e24 */ /* 0x003fe2000f8e00ff */
[----:B------:R0:W1:Y:S01]  /*14b0*/  LDC.64 R14, c[0x4][R0] ;  /* 0x01000000000e7b82 */ /* 0x0000620000000a00 */
[----:B------:R-:W-:Y:S01]  /*14c0*/  IMAD.U32 R5, RZ, RZ, UR5 ;  /* 0x00000005ff057e24 */ /* 0x000fe2000f8e00ff */
[----:B------:R-:W-:Y:S01]  /*14d0*/  ULDC.64 UR4, c[0x4][0x70] ;  /* 0x01001c0000047ab9 */ /* 0x000fe20000000a00 */
[----:B------:R-:W-:Y:S02]  /*14e0*/  IMAD.U32 R10, RZ, RZ, UR6 ;  /* 0x00000006ff0a7e24 */ /* 0x000fe4000f8e00ff */
[----:B------:R-:W-:Y:S02]  /*14f0*/  IMAD.U32 R6, RZ, RZ, UR4 ;  /* 0x00000004ff067e24 */ /* 0x000fe4000f8e00ff */
[----:B------:R-:W-:-:S02]  /*1500*/  IMAD.U32 R7, RZ, RZ, UR5 ;  /* 0x00000005ff077e24 */ /* 0x000fc4000f8e00ff */
[----:B------:R-:W-:Y:S02]  /*1510*/  IMAD.U32 R11, RZ, RZ, UR7 ;  /* 0x00000007ff0b7e24 */ /* 0x000fe4000f8e00ff */
[----:B------:R-:W-:Y:S02]  /*1520*/  IMAD.MOV.U32 R8, RZ, RZ, 0x1e1 ;  /* 0x000001e1ff087424 */ /* 0x000fe400078e00ff */
[----:B------:R-:W-:Y:S02]  /*1530*/  IMAD.MOV.U32 R12, RZ, RZ, 0x1 ;  /* 0x00000001ff0c7424 */ /* 0x000fe400078e00ff */
[----:B0-----:R-:W-:-:S07]  /*1540*/  IMAD.MOV.U32 R13, RZ, RZ, RZ ;  /* 0x000000ffff0d7224 */ /* 0x001fce00078e00ff */
[----:B------:R-:W-:-:S07]  /*1550*/  LEPC R20, `(.L_x_18) ;  /* 0x000000001014794e */ /* 0x000fce0000000000 */
[----:B-1---5:R-:W-:Y:S05]  /*1560*/  CALL.ABS.NOINC R14 ;  /* 0x000000000e007343 */ /* 0x022fea0003c00000 */
.L_x_18:
[----:B------:R-:W-:-:S13]  /*1570*/  ISETP.NE.AND P0, PT, R90, 0x3, PT ;  /* 0x000000035a00780c */ /* 0x000fda0003f05270 */
[----:B------:R-:W-:Y:S05]  /*1580*/  @!P0 BRA `(.L_x_19) ;  /* 0x0000000000048947 */ /* 0x000fea0003800000 */
[----:B------:R-:W-:Y:S01]  /*1590*/  BPT.TRAP 0x1 ;  /* 0x000000040000795c */ /* 0x000fe20000300000 */
.L_x_19:
[----:B------:R-:W2:Y:S01]  /*15a0*/  S2UR UR5, SR_CgaCtaId ;  /* 0x00000000000579c3 */ /* 0x000ea20000008800 */
[----:B------:R-:W-:Y:S01]  /*15b0*/  UMOV UR4, 0x400 ;  /* 0x0000040000047882 */ /* 0x000fe20000000000 */
[----:B------:R-:W-:Y:S02]  /*15c0*/  IMAD.U32 R0, RZ, RZ, UR38 ;  /* 0x00000026ff007e24 */ /* 0x000fe4000f8e00ff */
[----:B------:R-:W-:-:S03]  /*15d0*/  IMAD.U32 R3, RZ, RZ, UR39 ;  /* 0x00000027ff037e24 */ /* 0x000fc6000f8e00ff */
[----:B------:R-:W-:Y:S01]  /*15e0*/  SHF.L.U32 R0, R0, 0x1f, RZ ;  /* 0x0000001f00007819 */ /* 0x000fe200000006ff */
[----:B--2---:R-:W-:-:S06]  /*15f0*/  ULEA UR4, UR5, UR4, 0x18 ;  /* 0x0000000405047291 */ /* 0x004fcc000f8ec03f */
[----:B------:R-:W-:-:S04]  /*1600*/  IMAD.U32 R6, RZ, RZ, UR4 ;  /* 0x00000004ff067e24 */ /* 0x000fc8000f8e00ff */
[----:B------:R-:W-:-:S04]  /*1610*/  IMAD R3, R3, 0x8, R6 ;  /* 0x0000000803037824 */ /* 0x000fc800078e0206 */
[----:B------:R2:W3:Y:S01]  /*1620*/  SYNCS.PHASECHK.TRANS64.TRYWAIT P1, [R3+URZ], R0 ;  /* 0x00000000030075a7 */ /* 0x0004e2000802017f */
[----:B------:R-:W-:Y:S05]  /*1630*/  @!P0 BRA `(.L_x_20) ;  /* 0x0000000000048947 */ /* 0x000fea0003800000 */
[----:B------:R-:W-:Y:S01]  /*1640*/  BPT.TRAP 0x1 ;  /* 0x000000040000795c */ /* 0x000fe20000300000 */
.L_x_20:
[----:B---3--:R-:W-:Y:S05]  /*1650*/  @P1 BRA `(.L_x_21) ;  /* 0x0000000000081947 */ /* 0x008fea0003800000 */
[----:B------:R-:W3:Y:S02]  /*1660*/  SYNCS.PHASECHK.TRANS64.TRYWAIT P1, [R3+URZ], R0 ;  /* 0x00000000030075a7 */ /* 0x000ee4000802017f */
[----:B---3--:R-:W-:Y:S05]  /*1670*/  @!P1 BRA `(.L_x_22) ;  /* 0x0000006c00089947 */ /* 0x008fea0003800000 */
.L_x_21:
[----:B------:R-:W-:-:S04]  /*1680*/  UISETP.LT.AND UP0, UPT, UR40, 0x1, UPT ;  /* 0x000000012800788c */ /* 0x000fc8000bf01270 */
[----:B------:R-:W-:-:S06]  /*1690*/  USEL UR4, UR40, 0x1, UP0 ;  /* 0x0000000128047887 */ /* 0x000fcc0008000000 */
[----:B--23--:R-:W-:Y:S01]  /*16a0*/  IMAD.U32 R0, RZ, RZ, UR4 ;  /* 0x00000004ff007e24 */ /* 0x00cfe2000f8e00ff */
[----:B------:R-:W-:Y:S05]  /*16b0*/  WARPSYNC.ALL ;  /* 0x0000000000007948 */ /* 0x000fea0003800000 */
[----:B------:R-:W-:-:S04]  /*16c0*/  IADD3 R0, -R0, UR40, RZ ;  /* 0x0000002800007c10 */ /* 0x000fc8000fffe1ff */
[----:B------:R-:W-:Y:S02]  /*16d0*/  ISETP.GE.AND P1, PT, R0, 0x1, PT ;  /* 0x000000010000780c */ /* 0x000fe40003f26270 */
[----:B------:R-:W-:Y:S01]  /*16e0*/  R2UR UR4, R6 ;  /* 0x00000000060472ca */ /* 0x000fe200000e0000 */
[----:B------:R-:W-:Y:S01]  /*16f0*/  ULOP3.LUT UR41, UR41, 0x10000, URZ, 0xfc, !UPT ;  /* 0x0001000029297892 */ /* 0x000fe2000f8efc3f */
[----:B------:R-:W-:Y:S01]  /*1700*/  WARPGROUP.ARRIVE ;  /* 0x00000000000079c5 */ /* 0x000fe20000000000 */
[----:B------:R-:W-:Y:S01]  /*1710*/  UMOV UR5, 0x80000020 ;  /* 0x8000002000057882 */ /* 0x000fe20000000000 */
[----:B------:R-:W-:-:S09]  /*1720*/  UMOV UR7, 0x80000020 ;  /* 0x8000002000077882 */ /* 0x000fd20000000000 */
[----:B------:R-:W-:-:S04]  /*1730*/  UIADD3 UR4, UR4, 0x1c200, URZ ;  /* 0x0001c20004047890 */ /* 0x000fc8000fffe03f */
[----:B------:R-:W-:-:S04]  /*1740*/  USHF.R.U32.HI UR4, URZ, 0x4, UR4 ;  /* 0x000000043f047899 */ /* 0x000fc80008011604 */
[----:B------:R-:W-:-:S04]  /*1750*/  ULOP3.LUT UR4, UR4, 0x3fff, URZ, 0xc0, !UPT ;  /* 0x00003fff04047892 */ /* 0x000fc8000f8ec03f */
[----:B------:R-:W-:Y:S02]  /*1760*/  ULOP3.LUT UR9, UR4, 0x10000, URZ, 0xfc, !UPT ;  /* 0x0001000004097892 */ /* 0x000fe4000f8efc3f */
[----:B------:R-:W-:Y:S02]  /*1770*/  ULEA UR4, UR39, UR41, 0x9 ;  /* 0x0000002927047291 */ /* 0x000fe4000f8e483f */
[----:B------:R-:W-:-:S09]  /*1780*/  ULEA UR6, UR39, UR9, 0x9 ;  /* 0x0000000927067291 */ /* 0x000fd2000f8e483f */
[----:B------:R-:W-:Y:S01]  /*1790*/  HGMMA.64x128x16.F32 R24, gdesc[UR4], RZ, !UPT, gsb0 ;  /* 0x01e00000041879f0 */ /* 0x000fe2000c0008ff */
[----:B------:R-:W-:Y:S02]  /*17a0*/  UIADD3 UR4, UR4, 0x2, URZ ;  /* 0x0000000204047890 */ /* 0x000fe4000fffe03f */
[----:B------:R-:W-:Y:S01]  /*17b0*/  UIADD3 UR6, UR6, 0x2, URZ ;  /* 0x0000000206067890 */ /* 0x000fe2000fffe03f */
[----:B------:R-:W-:Y:S01]  /*17c0*/  UMOV UR5, 0x80000020 ;  /* 0x8000002000057882 */ /* 0x000fe20000000000 */
[----:B------:R-:W-:Y:S01]  /*17d0*/  UMOV UR7, 0x80000020 ;  /* 0x8000002000077882 */ /* 0x000fe20000000000 */
[----:B------:R-:W-:Y:S02]  /*17e0*/  WARPGROUP.DEPBAR.LE gsb0, 0x0 ;  /* 0x00008000000079c5 */ /* 0x000fe40000010000 */
[----:B------:R-:W-:-:S06]  /*17f0*/  WARPGROUP.ARRIVE ;  /* 0x00000000000079c5 */ /* 0x000fcc0000000000 */
[----:B------:R-:W-:Y:S03]  /*1800*/  HGMMA.64x128x16.F32 R24, gdesc[UR4], R24, gsb0 ;  /* 0x01e00000041879f0 */ /* 0x000fe60008000818 */
[----:B------:R-:W-:Y:S02]  /*1810*/  WARPGROUP.DEPBAR.LE gsb0, 0x0 ;  /* 0x00008000000079c5 */ /* 0x000fe40000010000 */
[----:B------:R-:W-:Y:S05]  /*1820*/  @!P1 BRA `(.L_x_23) ;  /* 0x0000000000e49947 */ /* 0x000fea0003800000 */
[----:B------:R-:W-:Y:S02]  /*1830*/  UIADD3 UR4, UR39, 0x1, URZ ;  /* 0x0000000127047890 */ /* 0x000fe4000fffe03f */
[----:B------:R-:W-:Y:S02]  /*1840*/  IMAD.U32 R3, RZ, RZ, UR39 ;  /* 0x00000027ff037e24 */ /* 0x000fe4000f8e00ff */
[----:B------:R-:W-:-:S04]  /*1850*/  UISETP.NE.AND UP0, UPT, UR4, 0xe, UPT ;  /* 0x0000000e0400788c */ /* 0x000fc8000bf05270 */
[----:B------:R-:W-:Y:S02]  /*1860*/  USEL UR5, URZ, 0x1, UP0 ;  /* 0x000000013f057887 */ /* 0x000fe40008000000 */
[----:B------:R-:W-:Y:S02]  /*1870*/  USEL UR8, UR4, URZ, UP0 ;  /* 0x0000003f04087287 */ /* 0x000fe40008000000 */
[----:B------:R-:W-:-:S06]  /*1880*/  ULOP3.LUT UR5, UR38, UR5, URZ, 0x3c, !UPT ;  /* 0x0000000526057292 */ /* 0x000fcc000f8e3c3f */
[----:B------:R-:W-:-:S07]  /*1890*/  IMAD.U32 R7, RZ, RZ, UR5 ;  /* 0x00000005ff077e24 */ /* 0x000fce000f8e00ff */
.L_x_30:
[----:B------:R-:W-:Y:S05]  /*18a0*/  @!P0 BRA `(.L_x_24) ;  /* 0x0000000000048947 */ /* 0x000fea0003800000 */
[----:B------:R-:W-:Y:S01]  /*18b0*/  BPT.TRAP 0x1 ;  /* 0x000000040000795c */ /* 0x000fe20000300000 */
.L_x_24:
[----:B------:R-:W2:Y:S01]  /*18c0*/  S2UR UR5, SR_CgaCtaId ;  /* 0x00000000000579c3 */ /* 0x000ea20000008800 */
[----:B------:R-:W-:Y:S01]  /*18d0*/  UMOV UR4, 0x400 ;  /* 0x0000040000047882 */ /* 0x000fe20000000000 */
[----:B01----:R-:W-:Y:S01]  /*18e0*/  IMAD.U32 R5, RZ, RZ, UR8 ;  /* 0x00000008ff057e24 */ /* 0x003fe2000f8e00ff */
[----:B------:R-:W-:Y:S01]  /*18f0*/  SHF.L.U32 R4, R7, 0x1f, RZ ;  /* 0x0000001f07047819 */ /* 0x000fe200000006ff */
[----:B--2---:R-:W-:-:S06]  /*1900*/  ULEA UR4, UR5, UR4, 0x18 ;  /* 0x0000000405047291 */ /* 0x004fcc000f8ec03f */
[----:B------:R-:W-:-:S04]  /*1910*/  IMAD.U32 R6, RZ, RZ, UR4 ;  /* 0x00000004ff067e24 */ /* 0x000fc8000f8e00ff */
[----:B------:R-:W-:-:S04]  /*1920*/  IMAD R5, R5, 0x8, R6 ;  /* 0x0000000805057824 */ /* 0x000fc800078e0206 */
[----:B------:R0:W1:Y:S01]  /*1930*/  SYNCS.PHASECHK.TRANS64.TRYWAIT P1, [R5+URZ], R4 ;  /* 0x00000004050075a7 */ /* 0x000062000802017f */
[----:B------:R-:W-:Y:S05]  /*1940*/  @!P0 BRA `(.L_x_25) ;  /* 0x0000000000048947 */ /* 0x000fea0003800000 */
[----:B------:R-:W-:Y:S01]  /*1950*/  BPT.TRAP 0x1 ;  /* 0x000000040000795c */ /* 0x000fe20000300000 */
.L_x_25:
[----:B-1----:R-:W-:Y:S05]  /*1960*/  @P1 BRA `(.L_x_26) ;  /* 0x0000000000081947 */ /* 0x002fea0003800000 */
[----:B------:R-:W1:Y:S02]  /*1970*/  SYNCS.PHASECHK.TRANS64.TRYWAIT P1, [R5+URZ], R4 ;  /* 0x00000004050075a7 */ /* 0x000e64000802017f */
[----:B-1----:R-:W-:Y:S05]  /*1980*/  @!P1 BRA `(.L_x_27) ;  /* 0x0000006800589947 */ /* 0x002fea0003800000 */
.L_x_26:
[----:B------:R-:W-:Y:S01]  /*1990*/  ULEA UR4, UR8, UR41, 0x9 ;  /* 0x0000002908047291 */ /* 0x000fe2000f8e483f */
[----:B------:R-:W-:Y:S01]  /*19a0*/  WARPGROUP.ARRIVE ;  /* 0x00000000000079c5 */ /* 0x000fe20000000000 */
[----:B------:R-:W-:Y:S01]  /*19b0*/  ULEA UR6, UR8, UR9, 0x9 ;  /* 0x0000000908067291 */ /* 0x000fe2000f8e483f */
[----:B------:R-:W-:Y:S01]  /*19c0*/  UMOV UR5, 0x80000020 ;  /* 0x8000002000057882 */ /* 0x000fe20000000000 */
[----:B------:R-:W-:-:S07]  /*19d0*/  UMOV UR7, 0x80000020 ;  /* 0x8000002000077882 */ /* 0x000fce0000000000 */
[----:B------:R-:W-:Y:S01]  /*19e0*/  HGMMA.64x128x16.F32 R24, gdesc[UR4], R24, gsb0 ;  /* 0x01e00000041879f0 */ /* 0x000fe20008000818 */
        /* <DEDUP_REMOVED lines=9> */
[----:B------:R-:W-:Y:S01]  /*1a80*/  BPT.TRAP 0x1 ;  /* 0x000000040000795c */ /* 0x000fe20000300000 */
.L_x_28:
[----:B------:R-:W-:-:S13]  /*1a90*/  ISETP.NE.AND P1, PT, R22, RZ, PT ;  /* 0x000000ff1600720c */ /* 0x000fda0003f25270 */
[----:B01----:R-:W-:-:S04]  /*1aa0*/  @P1 IMAD R4, R3, 0x8, R6 ;  /* 0x0000000803041824 */ /* 0x003fc800078e0206 */
[----:B------:R-:W-:-:S05]  /*1ab0*/  @P1 VIADD R4, R4, 0x70 ;  /* 0x0000007004041836 */ /* 0x000fca0000000000 */
[----:B------:R-:W-:-:S04]  /*1ac0*/  @P1 PRMT R4, R23, 0x654, R4 ;  /* 0x0000065417041816 */ /* 0x000fc80000000004 */
[----:B------:R0:W-:Y:S01]  /*1ad0*/  @P1 SYNCS.ARRIVE.TRANS64.RED.A1T0 RZ, [R4+URZ], RZ ;  /* 0x000000ff04ff19a7 */ /* 0x0001e2000810043f */
[----:B------:R-:W-:-:S13]  /*1ae0*/  ISETP.GT.U32.AND P1, PT, R19, 0x1, PT ;  /* 0x000000011300780c */ /* 0x000fda0003f24070 */
[----:B0-----:R-:W-:Y:S05]  /*1af0*/  @P1 BRA `(.L_x_29) ;  /* 0x0000000000041947 */ /* 0x001fea0003800000 */
[----:B------:R-:W-:Y:S01]  /*1b00*/  BPT.TRAP 0x1 ;  /* 0x000000040000795c */ /* 0x000fe20000300000 */
.L_x_29:
[----:B------:R-:W-:Y:S01]  /*1b10*/  UIADD3 UR8, UR8, 0x1, URZ ;  /* 0x0000000108087890 */ /* 0x000fe2000fffe03f */
[C---:B------:R-:W-:Y:S01]  /*1b20*/  ISETP.GT.AND P2, PT, R0.reuse, 0x1, PT ;  /* 0x000000010000780c */ /* 0x040fe20003f44270 */
[----:B------:R-:W-:Y:S02]  /*1b30*/  VIADD R3, R3, 0x1 ;  /* 0x0000000103037836 */ /* 0x000fe40000000000 */
[----:B------:R-:W-:Y:S01]  /*1b40*/  UISETP.NE.AND UP0, UPT, UR8, 0xe, UPT ;  /* 0x0000000e0800788c */ /* 0x000fe2000bf05270 */
[----:B------:R-:W-:Y:S02]  /*1b50*/  VIADD R0, R0, 0xffffffff ;  /* 0xffffffff00007836 */ /* 0x000fe40000000000 */
[C---:B------:R-:W-:Y:S01]  /*1b60*/  ISETP.NE.AND P1, PT, R3.reuse, 0xe, PT ;  /* 0x0000000e0300780c */ /* 0x040fe20003f25270 */
[----:B------:R-:W-:Y:S02]  /*1b70*/  USEL UR4, URZ, 0x1, UP0 ;  /* 0x000000013f047887 */ /* 0x000fe40008000000 */
[----:B------:R-:W-:Y:S01]  /*1b80*/  USEL UR8, UR8, URZ, UP0 ;  /* 0x0000003f08087287 */ /* 0x000fe20008000000 */
[----:B------:R-:W-:-:S03]  /*1b90*/  SEL R3, R3, RZ, P1 ;  /* 0x000000ff03037207 */ /* 0x000fc60000800000 */
[----:B------:R-:W-:Y:S01]  /*1ba0*/  LOP3.LUT R7, R7, UR4, RZ, 0x3c, !PT ;  /* 0x0000000407077c12 */ /* 0x000fe2000f8e3cff */
[----:B------:R-:W-:Y:S07]  /*1bb0*/  @P2 BRA `(.L_x_30) ;  /* 0xfffffffc00382947 */ /* 0x000fee000383ffff */
.L_x_23:
[----:B------:R-:W2:Y:S02]  /*1bc0*/  LDC R0, c[0x0][0x28c] ;  /* 0x0000a300ff007b82 */ /* 0x000ea40000000800 */
[----:B--2---:R-:W-:-:S13]  /*1bd0*/  ISETP.GE.AND P1, PT, R0, 0x1, PT ;  /* 0x000000010000780c */ /* 0x004fda0003f26270 */
[----:B------:R-:W-:Y:S05]  /*1be0*/  @!P1 BRA `(.L_x_31) ;  /* 0x0000000000549947 */ /* 0x000fea0003800000 */
[----:B------:R-:W-:Y:S05]  /*1bf0*/  @!P0 BRA `(.L_x_32) ;  /* 0x0000000000048947 */ /* 0x000fea0003800000 */
[----:B------:R-:W-:Y:S01]  /*1c00*/  BPT.TRAP 0x1 ;  /* 0x000000040000795c */ /* 0x000fe20000300000 */
.L_x_32:
[----:B------:R-:W-:Y:S01]  /*1c10*/  ISETP.NE.AND P0, PT, R22, RZ, PT ;  /* 0x000000ff1600720c */ /* 0x000fe20003f05270 */
[----:B------:R-:W-:Y:S01]  /*1c20*/  BSSY B0, `(.L_x_33) ;  /* 0x000000f000007945 */ /* 0x000fe20003800000 */
[----:B------:R-:W-:-:S11]  /*1c30*/  ISETP.GT.U32.AND P1, PT, R19, 0x1, PT ;  /* 0x000000011300780c */ /* 0x000fd60003f24070 */
[----:B------:R-:W-:Y:S05]  /*1c40*/  @!P0 BRA `(.L_x_34) ;  /* 0x0000000000308947 */ /* 0x000fea0003800000 */
[----:B------:R-:W-:-:S04]  /*1c50*/  UISETP.LT.AND UP0, UPT, UR40, 0x1, UPT ;  /* 0x000000012800788c */ /* 0x000fc8000bf01270 */
[----:B------:R-:W-:-:S04]  /*1c60*/  USEL UR6, UR40, 0x1, UP0 ;  /* 0x0000000128067887 */ /* 0x000fc80008000000 */
[----:B------:R-:W-:-:S04]  /*1c70*/  UIADD3 UR6, UR39, UR40, -UR6 ;  /* 0x0000002827067290 */ /* 0x000fc8000fffe806 */
[----:B------:R-:W-:-:S04]  /*1c80*/  USHF.R.U32.HI UR4, URZ, 0x1, UR6 ;  /* 0x000000013f047899 */ /* 0x000fc80008011606 */
[----:B------:R-:W-:-:S04]  /*1c90*/  UIMAD.WIDE.U32 UR4, UR4, -0x6db6db6d, URZ ;  /* 0x92492493040478a5 */ /* 0x000fc8000f8e003f */
[----:B------:R-:W-:-:S04]  /*1ca0*/  USHF.R.U32.HI UR4, URZ, 0x2, UR5 ;  /* 0x000000023f047899 */ /* 0x000fc80008011605 */
[----:B------:R-:W-:-:S06]  /*1cb0*/  UIMAD UR6, UR4, -0xe, UR6 ;  /* 0xfffffff2040678a4 */ /* 0x000fcc000f8e0206 */
[----:B------:R-:W-:-:S04]  /*1cc0*/  IMAD.U32 R3, RZ, RZ, UR6 ;  /* 0x00000006ff037e24 */ /* 0x000fc8000f8e00ff */
[----:B------:R-:W-:-:S04]  /*1cd0*/  IMAD R0, R3, 0x8, R6 ;  /* 0x0000000803007824 */ /* 0x000fc800078e0206 */
[----:B------:R-:W-:-:S05]  /*1ce0*/  VIADD R0, R0, 0x70 ;  /* 0x0000007000007836 */ /* 0x000fca0000000000 */
[----:B------:R-:W-:-:S04]  /*1cf0*/  PRMT R0, R23, 0x654, R0 ;  /* 0x0000065417007816 */ /* 0x000fc80000000000 */
[----:B------:R2:W-:Y:S03]  /*1d00*/  SYNCS.ARRIVE.TRANS64.RED.A1T0 RZ, [R0+URZ], RZ ;  /* 0x000000ff00ff79a7 */ /* 0x0005e6000810043f */
.L_x_34:
[----:B------:R-:W-:Y:S05]  /*1d10*/  BSYNC B0 ;  /* 0x0000000000007941 */ /* 0x000fea0003800000 */
.L_x_33:
[----:B------:R-:W-:Y:S05]  /*1d20*/  @P1 BRA `(.L_x_31) ;  /* 0x0000000000041947 */ /* 0x000fea0003800000 */
[----:B------:R-:W-:Y:S01]  /*1d30*/  BPT.TRAP 0x1 ;  /* 0x000000040000795c */ /* 0x000fe20000300000 */
.L_x_31:
[----:B------:R-:W3:Y:S01]  /*1d40*/  LDC R6, c[0x0][0x288] ;  /* 0x0000a200ff067b82 */ /* 0x000ee20000000800 */
[--C-:B--2---:R-:W-:Y:S01]  /*1d50*/  SHF.R.U32.HI R0, RZ, 0x2, R18.reuse ;  /* 0x00000002ff007819 */ /* 0x104fe20000011612 */
[----:B------:R-:W-:Y:S01]  /*1d60*/  IMAD.SHL.U32 R93, R93, 0x80, RZ ;  /* 0x000000805d5d7824 */ /* 0x000fe200078e00ff */
[----:B01----:R-:W-:Y:S01]  /*1d70*/  SHF.R.U32.HI R5, RZ, 0x7, R18 ;  /* 0x00000007ff057819 */ /* 0x003fe20000011612 */
[----:B------:R-:W-:Y:S01]  /*1d80*/  UIADD3 UR39, UR40, UR39, URZ ;  /* 0x0000002728277290 */ /* 0x000fe2000fffe03f */
[----:B------:R-:W-:Y:S01]  /*1d90*/  LOP3.LUT R3, R0, 0x7, RZ, 0xc0, !PT ;  /* 0x0000000700037812 */ /* 0x000fe200078ec0ff */
[----:B------:R-:W-:Y:S01]  /*1da0*/  ULDC UR7, c[0x0][0x284] ;  /* 0x0000a10000077ab9 */ /* 0x000fe20000000800 */
[----:B------:R-:W-:Y:S01]  /*1db0*/  LOP3.LUT R0, R5, 0x1, RZ, 0xc0, !PT ;  /* 0x0000000105007812 */ /* 0x000fe200078ec0ff */
[----:B------:R-:W-:Y:S01]  /*1dc0*/  UISETP.GT.U32.AND UP0, UPT, UR39, 0xd, UPT ;  /* 0x0000000d2700788c */ /* 0x000fe2000bf04070 */
[C---:B------:R-:W-:Y:S01]  /*1dd0*/  LOP3.LUT R4, R18.reuse, 0x60, RZ, 0xc0, !PT ;  /* 0x0000006012047812 */ /* 0x040fe200078ec0ff */
[----:B------:R-:W-:Y:S01]  /*1de0*/  USHF.R.U32.HI UR4, URZ, 0x1, UR39 ;  /* 0x000000013f047899 */ /* 0x000fe20008011627 */
[----:B------:R-:W-:Y:S01]  /*1df0*/  LOP3.LUT R5, R18, 0x3, RZ, 0xc0, !PT ;  /* 0x0000000312057812 */ /* 0x000fe200078ec0ff */
[----:B------:R-:W-:Y:S01]  /*1e00*/  IMAD.SHL.U32 R8, R0, 0x40, RZ ;  /* 0x0000004000087824 */ /* 0x000fe200078e00ff */
[----:B------:R-:W-:Y:S01]  /*1e10*/  SHF.R.U32.HI R4, RZ, 0x1, R4 ;  /* 0x00000001ff047819 */ /* 0x000fe20000011604 */
[----:B------:R-:W-:Y:S01]  /*1e20*/  UISETP.LT.U32.AND UP0, UPT, UR40, 0xe, UP0 ;  /* 0x0000000e2800788c */ /* 0x000fe20008701070 */
[----:B------:R-:W-:Y:S01]  /*1e30*/  SHF.R.S32.HI R15, RZ, 0x1f, R91 ;  /* 0x0000001fff0f7819 */ /* 0x000fe2000001145b */
[----:B------:R-:W-:Y:S01]  /*1e40*/  UISETP.GE.U32.AND UP1, UPT, UR40, 0xe, UPT ;  /* 0x0000000e2800788c */ /* 0x000fe2000bf26070 */
[--C-:B------:R-:W-:Y:S01]  /*1e50*/  IADD3 R7, RZ, -R4, -R3.reuse ;  /* 0x80000004ff077210 */ /* 0x100fe20007ffe803 */
[----:B------:R-:W-:Y:S01]  /*1e60*/  ULDC.64 UR8, c[0x0][0x5d0] ;  /* 0x0001740000087ab9 */ /* 0x000fe20000000a00 */
[----:B------:R-:W-:Y:S01]  /*1e70*/  LOP3.LUT R3, R8, 0x40, R3, 0xe2, !PT ;  /* 0x0000004008037812 */ /* 0x000fe200078ee203 */
[----:B------:R-:W-:Y:S01]  /*1e80*/  IMAD.SHL.U32 R8, R18, 0x2, RZ ;  /* 0x0000000212087824 */ /* 0x000fe200078e00ff */
[----:B------:R-:W-:Y:S01]  /*1e90*/  UIMAD.WIDE.U32 UR4, UR4, -0x6db6db6d, URZ ;  /* 0x92492493040478a5 */ /* 0x000fe2000f8e003f */
[C---:B------:R-:W-:Y:S01]  /*1ea0*/  IMAD.WIDE R10, R92.reuse, 0x80, RZ ;  /* 0x000000805c0a7825 */ /* 0x040fe200078e02ff */
[----:B------:R-:W-:Y:S01]  /*1eb0*/  USEL UR6, URZ, 0x1, !UP0 ;  /* 0x000000013f067887 */ /* 0x000fe2000c000000 */
[----:B---3--:R-:W-:Y:S01]  /*1ec0*/  ISETP.GE.AND P0, PT, R93, R6, PT ;  /* 0x000000065d00720c */ /* 0x008fe20003f06270 */
[----:B------:R-:W-:Y:S01]  /*1ed0*/  USHF.R.U32.HI UR4, URZ, 0x2, UR5 ;  /* 0x000000023f047899 */ /* 0x000fe20008011605 */
[----:B------:R-:W-:Y:S01]  /*1ee0*/  IMAD R12, R5, -0x2, R6 ;  /* 0xfffffffe050c7824 */ /* 0x000fe200078e0206 */
[----:B------:R-:W-:Y:S01]  /*1ef0*/  LOP3.LUT R8, R93, 0x6, R8, 0xf8, !PT ;  /* 0x000000065d087812 */ /* 0x000fe200078ef808 */
[----:B------:R-:W-:Y:S01]  /*1f00*/  IMAD.SHL.U32 R5, R92, 0x80, RZ ;  /* 0x000000805c057824 */ /* 0x000fe200078e00ff */
[----:B------:R-:W-:Y:S01]  /*1f10*/  ULOP3.LUT UR38, UR38, UR6, URZ, 0x3c, !UPT ;  /* 0x0000000626267292 */ /* 0x000fe2000f8e3c3f */
[----:B------:R-:W-:Y:S01]  /*1f20*/  IMAD R6, R15, UR8, RZ ;  /* 0x000000080f067c24 */ /* 0x000fe2000f8e02ff */
[----:B------:R-:W-:Y:S01]  /*1f30*/  SHF.R.S32.HI R9, RZ, 0x1f, R8 ;  /* 0x0000001fff097819 */ /* 0x000fe20000011408 */
[----:B------:R-:W-:Y:S01]  /*1f40*/  IMAD R0, R0, -0x40, R7 ;  /* 0xffffffc000007824 */ /* 0x000fe200078e0207 */
[----:B------:R-:W-:Y:S01]  /*1f50*/  ISETP.GE.OR P0, PT, R5, UR7, P0 ;  /* 0x0000000705007c0c */ /* 0x000fe20008706670 */
[C---:B------:R-:W-:Y:S01]  /*1f60*/  IMAD R13, R91.reuse, UR9, R6 ;  /* 0x000000095b0d7c24 */ /* 0x040fe2000f8e0206 */
[----:B------:R-:W-:Y:S01]  /*1f70*/  LOP3.LUT R105, R10, R3, R4, 0xfe, !PT ;  /* 0x000000030a697212 */ /* 0x000fe200078efe04 */
[----:B------:R-:W-:Y:S01]  /*1f80*/  IMAD.WIDE.U32 R6, R91, UR8, R8 ;  /* 0x000000085b067c25 */ /* 0x000fe2000f8e0008 */
[----:B------:R-:W-:Y:S01]  /*1f90*/  UIMAD UR39, UR4, -0xe, UR39 ;  /* 0xfffffff2042778a4 */ /* 0x000fe2000f8e0227 */
[----:B------:R-:W-:Y:S01]  /*1fa0*/  IADD3 R3, -R5, UR7, R0 ;  /* 0x0000000705037c10 */ /* 0x000fe2000fffe100 */
[----:B------:R-:W-:Y:S01]  /*1fb0*/  @UP1 ULOP3.LUT UR38, UR38, 0x1, UR4, 0x78, !UPT ;  /* 0x0000000126261892 */ /* 0x000fe2000f8e7804 */
[----:B------:R-:W-:-:S02]  /*1fc0*/  IMAD.IADD R7, R7, 0x1, R13 ;  /* 0x0000000107077824 */ /* 0x000fc400078e020d */
[----:B------:R-:W-:Y:S02]  /*1fd0*/  IMAD.IADD R4, R12, 0x1, -R93 ;  /* 0x000000010c047824 */ /* 0x000fe400078e0a5d */
[----:B------:R-:W-:Y:S02]  /*1fe0*/  IMAD.MOV.U32 R0, RZ, RZ, -0x1 ;  /* 0xffffffffff007424 */ /* 0x000fe400078e00ff */
[----:B------:R-:W-:Y:S05]  /*1ff0*/  @P0 BRA `(.L_x_35) ;  /* 0x0000004000240947 */ /* 0x000fea0003800000 */
[----:B------:R-:W0:Y:S01]  /*2000*/  LDC.64 R98, c[0x0][0x5c8] ;  /* 0x00017200ff627b82 */ /* 0x000e220000000a00 */
[----:B-----5:R-:W-:Y:S01]  /*2010*/  FSETP.NEU.AND P0, PT, R89, RZ, PT ;  /* 0x000000ff5900720b */ /* 0x020fe20003f0d000 */
[----:B------:R-:W-:Y:S01]  /*2020*/  BSSY B0, `(.L_x_35) ;  /* 0x0000406000007945 */ /* 0x000fe20003800000 */
[----:B------:R-:W-:-:S04]  /*2030*/  ISETP.GT.AND P2, PT, R4, RZ, PT ;  /* 0x000000ff0400720c */ /* 0x000fc80003f44270 */
[----:B------:R-:W-:Y:S01]  /*2040*/  ISETP.GT.AND P1, PT, R3, RZ, P2 ;  /* 0x000000ff0300720c */ /* 0x000fe20001724270 */
[-C--:B0-----:R-:W-:Y:S02]  /*2050*/  IMAD R12, R11, R98.reuse, RZ ;  /* 0x000000620b0c7224 */ /* 0x081fe400078e02ff */
[----:B------:R-:W-:-:S04]  /*2060*/  IMAD.WIDE.U32 R92, R105, R98, R6 ;  /* 0x00000062695c7225 */ /* 0x000fc800078e0006 */
[----:B------:R-:W-:-:S04]  /*2070*/  IMAD R5, R105, R99, R12 ;  /* 0x0000006369057224 */ /* 0x000fc800078e020c */
[----:B------:R-:W-:Y:S01]  /*2080*/  IMAD.IADD R107, R93, 0x1, R5 ;  /* 0x000000015d6b7824 */ /* 0x000fe200078e0205 */
[----:B------:R-:W-:Y:S06]  /*2090*/  @!P0 BRA `(.L_x_36) ;  /* 0x0000002c00288947 */ /* 0x000fec0003800000 */
[----:B------:R-:W0:Y:S01]  /*20a0*/  LDC.64 R96, c[0x0][0x5b8] ;  /* 0x00016e00ff607b82 */ /* 0x000e220000000a00 */
[----:B------:R-:W-:-:S07]  /*20b0*/  ULDC.64 UR4, c[0x0][0x5c0] ;  /* 0x0001700000047ab9 */ /* 0x000fce0000000a00 */
[----:B------:R-:W1:Y:S08]  /*20c0*/  LDC.64 R100, c[0x0][0x5b0] ;  /* 0x00016c00ff647b82 */ /* 0x000e700000000a00 */
[----:B------:R-:W2:Y:S01]  /*20d0*/  LDC.64 R102, c[0x0][0x5a8] ;  /* 0x00016a00ff667b82 */ /* 0x000ea20000000a00 */
[-C--:B0-----:R-:W-:Y:S02]  /*20e0*/  IMAD R6, R15, R96.reuse, RZ ;  /* 0x000000600f067224 */ /* 0x081fe400078e02ff */
[----:B------:R-:W-:-:S04]  /*20f0*/  IMAD.WIDE.U32 R94, R91, R96, R8 ;  /* 0x000000605b5e7225 */ /* 0x000fc800078e0008 */
[----:B------:R-:W-:Y:S02]  /*2100*/  IMAD R93, R91, R97, R6 ;  /* 0x000000615b5d7224 */ /* 0x000fe400078e0206 */
[-C--:B-1----:R-:W-:Y:S02]  /*2110*/  IMAD R10, R11, R100.reuse, RZ ;  /* 0x000000640b0a7224 */ /* 0x082fe400078e02ff */
[----:B------:R-:W-:Y:S02]  /*2120*/  IMAD.IADD R13, R95, 0x1, R93 ;  /* 0x000000015f0d7824 */ /* 0x000fe400078e025d */
[----:B------:R-:W-:Y:S02]  /*2130*/  IMAD.MOV.U32 R12, RZ, RZ, R94 ;  /* 0x000000ffff0c7224 */ /* 0x000fe400078e005e */
[C---:B------:R-:W-:Y:S02]  /*2140*/  IMAD R97, R105.reuse, R101, R10 ;  /* 0x0000006569617224 */ /* 0x040fe400078e020a */
[----:B------:R-:W-:-:S04]  /*2150*/  IMAD.WIDE.U32 R6, R105, R100, R12 ;  /* 0x0000006469067225 */ /* 0x000fc800078e000c */
[----:B------:R-:W-:Y:S01]  /*2160*/  IMAD.IADD R5, R7, 0x1, R97 ;  /* 0x0000000107057824 */ /* 0x000fe200078e0261 */
[----:B--2---:R-:W-:-:S04]  /*2170*/  LEA R14, P0, R6, R102, 0x1 ;  /* 0x00000066060e7211 */ /* 0x004fc800078008ff */
[----:B------:R-:W-:-:S05]  /*2180*/  LEA.HI.X R15, R6, R103, R5, 0x1, P0 ;  /* 0x00000067060f7211 */ /* 0x000fca00000f0c05 */
[----:B------:R0:W2:Y:S01]  /*2190*/  @P1 LDG.E.LTC128B.U16 R5, desc[UR36][R14.64] ;  /* 0x000000240e051981 */ /* 0x0000a2000c1e1520 */
[----:B------:R-:W-:Y:S01]  /*21a0*/  IMAD.WIDE.U32 R6, R105, R100, R8 ;  /* 0x0000006469067225 */ /* 0x000fe200078e0008 */
[----:B------:R-:W-:Y:S03]  /*21b0*/  BSSY B1, `(.L_x_37) ;  /* 0x0000013000017945 */ /* 0x000fe60003800000 */
[----:B------:R-:W-:Y:S02]  /*21c0*/  IMAD.IADD R7, R97, 0x1, R7 ;  /* 0x0000000161077824 */ /* 0x000fe400078e0207 */
[----:B------:R-:W-:Y:S01]  /*21d0*/  IMAD.WIDE.U32 R20, R91, R96, R6 ;  /* 0x000000605b147225 */ /* 0x000fe200078e0006 */
[----:B0-----:R-:W-:-:S03]  /*21e0*/  SHF.L.U64.HI R15, R100, 0x3, R101 ;  /* 0x00000003640f7819 */ /* 0x001fc60000010265 */
[----:B------:R-:W-:Y:S01]  /*21f0*/  IMAD.IADD R7, R93, 0x1, R21 ;  /* 0x000000015d077824 */ /* 0x000fe200078e0215 */
[----:B------:R-:W-:Y:S01]  /*2200*/  LEA R6, P4, R20, R102, 0x1 ;  /* 0x0000006614067211 */ /* 0x000fe200078808ff */
[----:B------:R-:W-:-:S03]  /*2210*/  IMAD.SHL.U32 R14, R100, 0x8, RZ ;  /* 0x00000008640e7824 */ /* 0x000fc600078e00ff */
[----:B------:R-:W-:Y:S01]  /*2220*/  LEA.HI.X R7, R20, R103, R7, 0x1, P4 ;  /* 0x0000006714077211 */ /* 0x000fe200020f0c07 */
[----:B--2---:R-:W-:-:S05]  /*2230*/  HADD2.F32 R10, -RZ, R5.H0_H0 ;  /* 0x20000005ff0a7230 */ /* 0x004fca0000004100 */
[----:B------:R-:W-:Y:S01]  /*2240*/  FMUL R11, R10, R89 ;  /* 0x000000590a0b7220 */ /* 0x000fe20000400000 */
[----:B------:R-:W-:-:S03]  /*2250*/  LEA R10, P0, R92, UR4, 0x1 ;  /* 0x000000045c0a7c11 */ /* 0x000fc6000f8008ff */
[----:B------:R-:W-:Y:S01]  /*2260*/  FFMA R24, R24, R88, R11 ;  /* 0x0000005818187223 */ /* 0x000fe2000000000b */
[----:B------:R-:W-:Y:S02]  /*2270*/  LEA.HI.X R11, R92, UR5, R107, 0x1, P0 ;  /* 0x000000055c0b7c11 */ /* 0x000fe400080f0c6b */
[----:B------:R-:W-:Y:S02]  /*2280*/  ISETP.GT.AND P0, PT, R4, 0x1, PT ;  /* 0x000000010400780c */ /* 0x000fe40003f04270 */
[----:B------:R-:W-:Y:S02]  /*2290*/  F2FP.F16.F32.PACK_AB R24, RZ, R24 ;  /* 0x00000018ff18723e */ /* 0x000fe400000000ff */
[----:B------:R-:W-:-:S03]  /*22a0*/  ISETP.GT.AND P3, PT, R3, RZ, P0 ;  /* 0x000000ff0300720c */ /* 0x000fc60000764270 */
[----:B------:R0:W-:Y:S10]  /*22b0*/  @P1 STG.E.U16 desc[UR36][R10.64], R24 ;  /* 0x000000180a001986 */ /* 0x0001f4000c101524 */
[----:B------:R-:W-:Y:S05]  /*22c0*/  @!P3 BRA `(.L_x_38) ;  /* 0x000000000004b947 */ /* 0x000fea0003800000 */
[----:B------:R1:W5:Y:S02]  /*22d0*/  LDG.E.LTC128B.U16 R5, desc[UR36][R6.64+0x2] ;  /* 0x0000022406057981 */ /* 0x000364000c1e1520 */
.L_x_38:
[----:B------:R-:W-:Y:S05]  /*22e0*/  BSYNC B1 ;  /* 0x0000000000017941 */ /* 0x000fea0003800000 */
.L_x_37:
[----:B-----5:R-:W-:Y:S01]  /*22f0*/  HADD2.F32 R12, -RZ, R5.H0_H0 ;  /* 0x20000005ff0c7230 */ /* 0x020fe20000004100 */
[----:B------:R-:W-:Y:S01]  /*2300*/  ISETP.GT.AND P2, PT, R3, 0x8, P2 ;  /* 0x000000080300780c */ /* 0x000fe20001744270 */
[----:B------:R-:W-:Y:S01]  /*2310*/  IMAD.WIDE.U32 R20, R105, R100, R14 ;  /* 0x0000006469147225 */ /* 0x000fe200078e000e */
[----:B0-----:R-:W-:-:S03]  /*2320*/  PRMT R24, R5, 0x7610, R24 ;  /* 0x0000761005187816 */ /* 0x001fc60000000018 */
[----:B------:R-:W-:Y:S01]  /*2330*/  FMUL R12, R12, R89 ;  /* 0x000000590c0c7220 */ /* 0x000fe20000400000 */
[----:B------:R-:W-:Y:S01]  /*2340*/  IMAD.IADD R97, R97, 0x1, R21 ;  /* 0x0000000161617824 */ /* 0x000fe200078e0215 */
[----:B------:R-:W-:Y:S02]  /*2350*/  IADD3 R94, P1, R94, R20, RZ ;  /* 0x000000145e5e7210 */ /* 0x000fe40007f3e0ff */
[----:B------:R-:W-:-:S03]  /*2360*/  FFMA R12, R25, R88, R12 ;  /* 0x00000058190c7223 */ /* 0x000fc6000000000c */
[----:B------:R-:W-:Y:S01]  /*2370*/  IMAD.X R13, R97, 0x1, R13, P1 ;  /* 0x00000001610d7824 */ /* 0x000fe200008e060d */
[C---:B------:R-:W-:Y:S02]  /*2380*/  LEA R14, P1, R94.reuse, R102, 0x1 ;  /* 0x000000665e0e7211 */ /* 0x040fe400078208ff */
[----:B------:R-:W-:Y:S02]  /*2390*/  F2FP.F16.F32.PACK_AB R12, RZ, R12 ;  /* 0x0000000cff0c723e */ /* 0x000fe400000000ff */
[----:B------:R-:W-:Y:S02]  /*23a0*/  LEA.HI.X R15, R94, R103, R13, 0x1, P1 ;  /* 0x000000675e0f7211 */ /* 0x000fe400008f0c0d */
[----:B------:R-:W-:-:S05]  /*23b0*/  PRMT R21, R12, 0x7610, R21 ;  /* 0x000076100c157816 */ /* 0x000fca0000000015 */
[----:B------:R0:W-:Y:S04]  /*23c0*/  @P3 STG.E.U16 desc[UR36][R10.64+0x2], R21 ;  /* 0x000002150a003986 */ /* 0x0001e8000c101524 */
[----:B------:R-:W2:Y:S01]  /*23d0*/  @P2 LDG.E.LTC128B.U16 R24, desc[UR36][R14.64] ;  /* 0x000000240e182981 */ /* 0x000ea2000c1e1520 */
[----:B------:R-:W-:Y:S01]  /*23e0*/  IADD3 R20, P1, R8, R20, RZ ;  /* 0x0000001408147210 */ /* 0x000fe20007f3e0ff */
[----:B------:R-:W-:Y:S01]  /*23f0*/  BSSY B1, `(.L_x_39) ;  /* 0x0000011000017945 */ /* 0x000fe20003800000 */
[C---:B------:R-:W-:Y:S02]  /*2400*/  SHF.L.U64.HI R13, R98.reuse, 0x4, R99 ;  /* 0x00000004620d7819 */ /* 0x040fe40000010263 */
[----:B------:R-:W-:Y:S01]  /*2410*/  ISETP.GT.AND P0, PT, R3, 0x8, P0 ;  /* 0x000000080300780c */ /* 0x000fe20000704270 */
[----:B0-----:R-:W-:Y:S01]  /*2420*/  IMAD.X R21, R9, 0x1, R97, P1 ;  /* 0x0000000109157824 */ /* 0x001fe200008e0661 */
[----:B------:R-:W-:Y:S01]  /*2430*/  LEA R12, P1, R98, R10, 0x4 ;  /* 0x0000000a620c7211 */ /* 0x000fe200078220ff */
[----:B------:R-:W-:-:S04]  /*2440*/  IMAD.WIDE.U32 R20, R91, R96, R20 ;  /* 0x000000605b147225 */ /* 0x000fc800078e0014 */
[----:B------:R-:W-:Y:S02]  /*2450*/  IMAD.X R13, R13, 0x1, R11, P1 ;  /* 0x000000010d0d7824 */ /* 0x000fe400008e060b */
[----:B------:R-:W-:Y:S02]  /*2460*/  IMAD.IADD R9, R93, 0x1, R21 ;  /* 0x000000015d097824 */ /* 0x000fe400078e0215 */
[----:B--2---:R-:W-:-:S05]  /*2470*/  HADD2.F32 R8, -RZ, R24.H0_H0 ;  /* 0x20000018ff087230 */ /* 0x004fca0000004100 */
[----:B------:R-:W-:Y:S01]  /*2480*/  FMUL R5, R8, R89 ;  /* 0x0000005908057220 */ /* 0x000fe20000400000 */
[----:B------:R-:W-:-:S03]  /*2490*/  LEA R8, P3, R20, R102, 0x1 ;  /* 0x0000006614087211 */ /* 0x000fc600078608ff */
[----:B------:R-:W-:Y:S01]  /*24a0*/  FFMA R5, R26, R88, R5 ;  /* 0x000000581a057223 */ /* 0x000fe20000000005 */
[----:B------:R-:W-:-:S04]  /*24b0*/  LEA.HI.X R9, R20, R103, R9, 0x1, P3 ;  /* 0x0000006714097211 */ /* 0x000fc800018f0c09 */
[----:B------:R-:W-:-:S05]  /*24c0*/  F2FP.F16.F32.PACK_AB R5, RZ, R5 ;  /* 0x00000005ff05723e */ /* 0x000fca00000000ff */
[----:B------:R0:W-:Y:S01]  /*24d0*/  @P2 STG.E.U16 desc[UR36][R12.64], R5 ;  /* 0x000000050c002986 */ /* 0x0001e2000c101524 */
[----:B------:R-:W-:Y:S05]  /*24e0*/  @!P0 BRA `(.L_x_40) ;  /* 0x0000000000048947 */ /* 0x000fea0003800000 */
[----:B------:R2:W5:Y:S02]  /*24f0*/  LDG.E.LTC128B.U16 R24, desc[UR36][R8.64+0x2] ;  /* 0x0000022408187981 */ /* 0x000564000c1e1520 */
.L_x_40:
[----:B------:R-:W-:Y:S05]  /*2500*/  BSYNC B1 ;  /* 0x0000000000017941 */ /* 0x000fea0003800000 */
.L_x_39:
[----:B-----5:R-:W-:Y:S01]  /*2510*/  HADD2.F32 R14, -RZ, R24.H0_H0 ;  /* 0x20000018ff0e7230 */ /* 0x020fe20000004100 */
[----:B------:R-:W-:Y:S01]  /*2520*/  ISETP.GT.AND P1, PT, R4, 0x8, PT ;  /* 0x000000080400780c */ /* 0x000fe20003f24270 */
[----:B------:R-:W-:Y:S03]  /*2530*/  BSSY B1, `(.L_x_41) ;  /* 0x0000008000017945 */ /* 0x000fe60003800000 */
[----:B------:R-:W-:Y:S01]  /*2540*/  FMUL R14, R14, R89 ;  /* 0x000000590e0e7220 */ /* 0x000fe20000400000 */
[----:B------:R-:W-:-:S03]  /*2550*/  ISETP.GT.AND P2, PT, R3, RZ, P1 ;  /* 0x000000ff0300720c */ /* 0x000fc60000f44270 */
[----:B------:R-:W-:-:S05]  /*2560*/  FFMA R14, R27, R88, R14 ;  /* 0x000000581b0e7223 */ /* 0x000fca000000000e */
[----:B------:R-:W-:-:S05]  /*2570*/  F2FP.F16.F32.PACK_AB R14, RZ, R14 ;  /* 0x0000000eff0e723e */ /* 0x000fca00000000ff */
[----:B------:R3:W-:Y:S01]  /*2580*/  @P0 STG.E.U16 desc[UR36][R12.64+0x2], R14 ;  /* 0x0000020e0c000986 */ /* 0x0007e2000c101524 */
[----:B------:R-:W-:Y:S05]  /*2590*/  @!P2 BRA `(.L_x_42) ;  /* 0x000000000004a947 */ /* 0x000fea0003800000 */
[----:B------:R4:W5:Y:S02]  /*25a0*/  LDG.E.LTC128B.U16 R24, desc[UR36][R6.64+0x10] ;  /* 0x0000102406187981 */ /* 0x000964000c1e1520 */
.L_x_42:
[----:B------:R-:W-:Y:S05]  /*25b0*/  BSYNC B1 ;  /* 0x0000000000017941 */ /* 0x000fea0003800000 */
.L_x_41:
[----:B---3-5:R-:W-:Y:S01]  /*25c0*/  HADD2.F32 R14, -RZ, R24.H0_H0 ;  /* 0x20000018ff0e7230 */ /* 0x028fe20000004100 */
[----:B------:R-:W-:Y:S01]  /*25d0*/  ISETP.GT.AND P0, PT, R4, 0x9, PT ;  /* 0x000000090400780c */ /* 0x000fe20003f04270 */
[----:B------:R-:W-:Y:S03]  /*25e0*/  BSSY B1, `(.L_x_43) ;  /* 0x0000008000017945 */ /* 0x000fe60003800000 */
[----:B0-----:R-:W-:Y:S01]  /*25f0*/  FMUL R5, R14, R89 ;  /* 0x000000590e057220 */ /* 0x001fe20000400000 */
[----:B------:R-:W-:-:S03]  /*2600*/  ISETP.GT.AND P3, PT, R3, RZ, P0 ;  /* 0x000000ff0300720c */ /* 0x000fc60000764270 */
[----:B------:R-:W-:-:S05]  /*2610*/  FFMA R5, R28, R88, R5 ;  /* 0x000000581c057223 */ /* 0x000fca0000000005 */
[----:B------:R-:W-:-:S05]  /*2620*/  F2FP.F16.F32.PACK_AB R5, RZ, R5 ;  /* 0x00000005ff05723e */ /* 0x000fca00000000ff */
[----:B------:R0:W-:Y:S01]  /*2630*/  @P2 STG.E.U16 desc[UR36][R10.64+0x10], R5 ;  /* 0x000010050a002986 */ /* 0x0001e2000c101524 */
[----:B------:R-:W-:Y:S05]  /*2640*/  @!P3 BRA `(.L_x_44) ;  /* 0x000000000004b947 */ /* 0x000fea0003800000 */
[----:B------:R3:W5:Y:S02]  /*2650*/  LDG.E.LTC128B.U16 R24, desc[UR36][R6.64+0x12] ;  /* 0x0000122406187981 */ /* 0x000764000c1e1520 */
.L_x_44:
[----:B------:R-:W-:Y:S05]  /*2660*/  BSYNC B1 ;  /* 0x0000000000017941 */ /* 0x000fea0003800000 */
.L_x_43:
[----:B-----5:R-:W-:Y:S01]  /*2670*/  HADD2.F32 R14, -RZ, R24.H0_H0 ;  /* 0x20000018ff0e7230 */ /* 0x020fe20000004100 */
[----:B------:R-:W-:Y:S01]  /*2680*/  ISETP.GT.AND P1, PT, R3, 0x8, P1 ;  /* 0x000000080300780c */ /* 0x000fe20000f24270 */
[----:B------:R-:W-:Y:S03]  /*2690*/  BSSY B1, `(.L_x_45) ;  /* 0x0000007000017945 */ /* 0x000fe60003800000 */
[----:B------:R-:W-:-:S04]  /*26a0*/  FMUL R14, R14, R89 ;  /* 0x000000590e0e7220 */ /* 0x000fc80000400000 */
[----:B------:R-:W-:-:S05]  /*26b0*/  FFMA R14, R29, R88, R14 ;  /* 0x000000581d0e7223 */ /* 0x000fca000000000e */
[----:B------:R-:W-:-:S05]  /*26c0*/  F2FP.F16.F32.PACK_AB R14, RZ, R14 ;  /* 0x0000000eff0e723e */ /* 0x000fca00000000ff */
[----:B------:R0:W-:Y:S01]  /*26d0*/  @P3 STG.E.U16 desc[UR36][R10.64+0x12], R14 ;  /* 0x0000120e0a003986 */ /* 0x0001e2000c101524 */
[----:B------:R-:W-:Y:S05]  /*26e0*/  @!P1 BRA `(.L_x_46) ;  /* 0x0000000000049947 */ /* 0x000fea0003800000 */
[----:B------:R0:W5:Y:S02]  /*26f0*/  LDG.E.LTC128B.U16 R24, desc[UR36][R8.64+0x10] ;  /* 0x0000102408187981 */ /* 0x000164000c1e1520 */
.L_x_46:
[----:B------:R-:W-:Y:S05]  /*2700*/  BSYNC B1 ;  /* 0x0000000000017941 */ /* 0x000fea0003800000 */
.L_x_45:
[----:B0----5:R-:W-:Y:S01]  /*2710*/  HADD2.F32 R14, -RZ, R24.H0_H0 ;  /* 0x20000018ff0e7230 */ /* 0x021fe20000004100 */
        /* <DEDUP_REMOVED lines=8> */
.L_x_48:
[----:B------:R-:W-:Y:S05]  /*27a0*/  BSYNC B1 ;  /* 0x0000000000017941 */ /* 0x000fea0003800000 */
.L_x_47:
        /* <DEDUP_REMOVED lines=10> */
.L_x_50:
[----:B------:R-:W-:Y:S05]  /*2850*/  BSYNC B1 ;  /* 0x0000000000017941 */ /* 0x000fea0003800000 */
.L_x_49:
[----:B0----5:R-:W-:Y:S01]  /*2860*/  HADD2.F32 R14, -RZ, R24.H0_H0 ;  /* 0x20000018ff0e7230 */ /* 0x021fe20000004100 */
        /* <DEDUP_REMOVED lines=9> */
.L_x_52:
[----:B------:R-:W-:Y:S05]  /*2900*/  BSYNC B1 ;  /* 0x0000000000017941 */ /* 0x000fea0003800000 */
.L_x_51:
        /* <DEDUP_REMOVED lines=9> */
.L_x_54:
[----:B------:R-:W-:Y:S05]  /*29a0*/  BSYNC B1 ;  /* 0x0000000000017941 */ /* 0x000fea0003800000 */
.L_x_53:
        /* <DEDUP_REMOVED lines=9> */
.L_x_56:
[----:B------:R-:W-:Y:S05]  /*2a40*/  BSYNC B1 ;  /* 0x0000000000017941 */ /* 0x000fea0003800000 */
.L_x_55:
        /* <DEDUP_REMOVED lines=10> */
.L_x_58:
[----:B------:R-:W-:Y:S05]  /*2af0*/  BSYNC B1 ;  /* 0x0000000000017941 */ /* 0x000fea0003800000 */
.L_x_57:
        /* <DEDUP_REMOVED lines=10> */
.L_x_60:
[----:B------:R-:W-:Y:S05]  /*2ba0*/  BSYNC B1 ;  /* 0x0000000000017941 */ /* 0x000fea0003800000 */
.L_x_59:
        /* <DEDUP_REMOVED lines=9> */
.L_x_62:
[----:B------:R-:W-:Y:S05]  /*2c40*/  BSYNC B1 ;  /* 0x0000000000017941 */ /* 0x000fea0003800000 */
.L_x_61:
        /* <DEDUP_REMOVED lines=9> */
.L_x_64:
[----:B------:R-:W-:Y:S05]  /*2ce0*/  BSYNC B1 ;  /* 0x0000000000017941 */ /* 0x000fea0003800000 */
.L_x_63:
        /* <DEDUP_REMOVED lines=10> */
.L_x_66:
[----:B------:R-:W-:Y:S05]  /*2d90*/  BSYNC B1 ;  /* 0x0000000000017941 */ /* 0x000fea0003800000 */
.L_x_65:
        /* <DEDUP_REMOVED lines=10> */
.L_x_68:
[----:B------:R-:W-:Y:S05]  /*2e40*/  BSYNC B1 ;  /* 0x0000000000017941 */ /* 0x000fea0003800000 */
.L_x_67:
        /* <DEDUP_REMOVED lines=9> */
.L_x_70:
[----:B------:R-:W-:Y:S05]  /*2ee0*/  BSYNC B1 ;  /* 0x0000000000017941 */ /* 0x000fea0003800000 */
.L_x_69:
        /* <DEDUP_REMOVED lines=9> */
.L_x_72:
[----:B------:R-:W-:Y:S05]  /*2f80*/  BSYNC B1 ;  /* 0x0000000000017941 */ /* 0x000fea0003800000 */
.L_x_71:
        /* <DEDUP_REMOVED lines=10> */
.L_x_74:
[----:B------:R-:W-:Y:S05]  /*3030*/  BSYNC B1 ;  /* 0x0000000000017941 */ /* 0x000fea0003800000 */
.L_x_73:
        /* <DEDUP_REMOVED lines=10> */
.L_x_76:
[----:B------:R-:W-:Y:S05]  /*30e0*/  BSYNC B1 ;  /* 0x0000000000017941 */ /* 0x000fea0003800000 */
.L_x_75:
        /* <DEDUP_REMOVED lines=9> */
.L_x_78:
[----:B------:R-:W-:Y:S05]  /*3180*/  BSYNC B1 ;  /* 0x0000000000017941 */ /* 0x000fea0003800000 */
.L_x_77:
        /* <DEDUP_REMOVED lines=9> */
.L_x_80:
[----:B------:R-:W-:Y:S05]  /*3220*/  BSYNC B1 ;  /* 0x0000000000017941 */ /* 0x000fea0003800000 */
.L_x_79:
        /* <DEDUP_REMOVED lines=10> */
.L_x_82:
[----:B------:R-:W-:Y:S05]  /*32d0*/  BSYNC B1 ;  /* 0x0000000000017941 */ /* 0x000fea0003800000 */
.L_x_81:
        /* <DEDUP_REMOVED lines=10> */
.L_x_84:
[----:B------:R-:W-:Y:S05]  /*3380*/  BSYNC B1 ;  /* 0x0000000000017941 */ /* 0x000fea0003800000 */
.L_x_83:
        /* <DEDUP_REMOVED lines=9> */
.L_x_86:
[----:B------:R-:W-:Y:S05]  /*3420*/  BSYNC B1 ;  /* 0x0000000000017941 */ /* 0x000fea0003800000 */
.L_x_85:
        /* <DEDUP_REMOVED lines=9> */
.L_x_88:
[----:B------:R-:W-:Y:S05]  /*34c0*/  BSYNC B1 ;  /* 0x0000000000017941 */ /* 0x000fea0003800000 */
.L_x_87:
        /* <DEDUP_REMOVED lines=10> */
.L_x_90:
[----:B------:R-:W-:Y:S05]  /*3570*/  BSYNC B1 ;  /* 0x0000000000017941 */ /* 0x000fea0003800000 */
.L_x_89:
        /* <DEDUP_REMOVED lines=10> */
.L_x_92:
[----:B------:R-:W-:Y:S05]  /*3620*/  BSYNC B1 ;  /* 0x0000000000017941 */ /* 0x000fea0003800000 */
.L_x_91:
        /* <DEDUP_REMOVED lines=9> */
.L_x_94:
[----:B------:R-:W-:Y:S05]  /*36c0*/  BSYNC B1 ;  /* 0x0000000000017941 */ /* 0x000fea0003800000 */
.L_x_93:
        /* <DEDUP_REMOVED lines=9> */
.L_x_96:
[----:B------:R-:W-:Y:S05]  /*3760*/  BSYNC B1 ;  /* 0x0000000000017941 */ /* 0x000fea0003800000 */
.L_x_95:
        /* <DEDUP_REMOVED lines=10> */
.L_x_98:
[----:B------:R-:W-:Y:S05]  /*3810*/  BSYNC B1 ;  /* 0x0000000000017941 */ /* 0x000fea0003800000 */
.L_x_97:
        /* <DEDUP_REMOVED lines=10> */
.L_x_100:
[----:B------:R-:W-:Y:S05]  /*38c0*/  BSYNC B1 ;  /* 0x0000000000017941 */ /* 0x000fea0003800000 */
.L_x_99:
        /* <DEDUP_REMOVED lines=9> */
.L_x_102:
[----:B------:R-:W-:Y:S05]  /*3960*/  BSYNC B1 ;  /* 0x0000000000017941 */ /* 0x000fea0003800000 */
.L_x_101:
        /* <DEDUP_REMOVED lines=9> */
.L_x_104:
[----:B------:R-:W-:Y:S05]  /*3a00*/  BSYNC B1 ;  /* 0x0000000000017941 */ /* 0x000fea0003800000 */
.L_x_103:
        /* <DEDUP_REMOVED lines=10> */
.L_x_106:
[----:B------:R-:W-:Y:S05]  /*3ab0*/  BSYNC B1 ;  /* 0x0000000000017941 */ /* 0x000fea0003800000 */
.L_x_105:
        /* <DEDUP_REMOVED lines=10> */
.L_x_108:
[----:B------:R-:W-:Y:S05]  /*3b60*/  BSYNC B1 ;  /* 0x0000000000017941 */ /* 0x000fea0003800000 */
.L_x_107:
        /* <DEDUP_REMOVED lines=9> */
.L_x_110:
[----:B------:R-:W-:Y:S05]  /*3c00*/  BSYNC B1 ;  /* 0x0000000000017941 */ /* 0x000fea0003800000 */
.L_x_109:
        /* <DEDUP_REMOVED lines=9> */
.L_x_112:
[----:B------:R-:W-:Y:S05]  /*3ca0*/  BSYNC B1 ;  /* 0x0000000000017941 */ /* 0x000fea0003800000 */
.L_x_111:
        /* <DEDUP_REMOVED lines=10> */
.L_x_114:
[----:B------:R-:W-:Y:S05]  /*3d50*/  BSYNC B1 ;  /* 0x0000000000017941 */ /* 0x000fea0003800000 */
.L_x_113:
        /* <DEDUP_REMOVED lines=10> */
.L_x_116:
[----:B------:R-:W-:Y:S05]  /*3e00*/  BSYNC B1 ;  /* 0x0000000000017941 */ /* 0x000fea0003800000 */
.L_x_115:
        /* <DEDUP_REMOVED lines=9> */
.L_x_118:
[----:B------:R-:W-:Y:S05]  /*3ea0*/  BSYNC B1 ;  /* 0x0000000000017941 */ /* 0x000fea0003800000 */
.L_x_117:
        /* <DEDUP_REMOVED lines=9> */
.L_x_120:
[----:B------:R-:W-:Y:S05]  /*3f40*/  BSYNC B1 ;  /* 0x0000000000017941 */ /* 0x000fea0003800000 */
.L_x_119:
        /* <DEDUP_REMOVED lines=10> */
.L_x_122:
[----:B------:R-:W-:Y:S05]  /*3ff0*/  BSYNC B1 ;  /* 0x0000000000017941 */ /* 0x000fea0003800000 */
.L_x_121:
        /* <DEDUP_REMOVED lines=10> */
.L_x_124:
[----:B------:R-:W-:Y:S05]  /*40a0*/  BSYNC B1 ;  /* 0x0000000000017941 */ /* 0x000fea0003800000 */
.L_x_123:
        /* <DEDUP_REMOVED lines=9> */
.L_x_126:
[----:B------:R-:W-:Y:S05]  /*4140*/  BSYNC B1 ;  /* 0x0000000000017941 */ /* 0x000fea0003800000 */
.L_x_125:
        /* <DEDUP_REMOVED lines=9> */
.L_x_128:
[----:B------:R-:W-:Y:S05]  /*41e0*/  BSYNC B1 ;  /* 0x0000000000017941 */ /* 0x000fea0003800000 */
.L_x_127:
        /* <DEDUP_REMOVED lines=10> */
.L_x_130:
[----:B------:R-:W-:Y:S05]  /*4290*/  BSYNC B1 ;  /* 0x0000000000017941 */ /* 0x000fea0003800000 */
.L_x_129:
        /* <DEDUP_REMOVED lines=10> */
.L_x_132:
[----:B------:R-:W-:Y:S05]  /*4340*/  BSYNC B1 ;  /* 0x0000000000017941 */ /* 0x000fea0003800000 */
.L_x_131:
        /* <DEDUP_REMOVED lines=9> */
.L_x_134:
[----:B------:R-:W-:Y:S05]  /*43e0*/  BSYNC B1 ;  /* 0x0000000000017941 */ /* 0x000fea0003800000 */
.L_x_133:
        /* <DEDUP_REMOVED lines=9> */
.L_x_136:
[----:B------:R-:W-:Y:S05]  /*4480*/  BSYNC B1 ;  /* 0x0000000000017941 */ /* 0x000fea0003800000 */
.L_x_135:
        /* <DEDUP_REMOVED lines=10> */
.L_x_138:
[----:B------:R-:W-:Y:S05]  /*4530*/  BSYNC B1 ;  /* 0x0000000000017941 */ /* 0x000fea0003800000 */
.L_x_137:
        /* <DEDUP_REMOVED lines=10> */
.L_x_140:
[----:B------:R-:W-:Y:S05]  /*45e0*/  BSYNC B1 ;  /* 0x0000000000017941 */ /* 0x000fea0003800000 */
.L_x_139:
        /* <DEDUP_REMOVED lines=9> */
.L_x_142:
[----:B------:R-:W-:Y:S05]  /*4680*/  BSYNC B1 ;  /* 0x0000000000017941 */ /* 0x000fea0003800000 */
.L_x_141:
        /* <DEDUP_REMOVED lines=9> */
.L_x_144:
[----:B------:R-:W-:Y:S05]  /*4720*/  BSYNC B1 ;  /* 0x0000000000017941 */ /* 0x000fea0003800000 */
.L_x_143:
        /* <DEDUP_REMOVED lines=10> */
.L_x_146:
[----:B------:R-:W-:Y:S05]  /*47d0*/  BSYNC B1 ;  /* 0x0000000000017941 */ /* 0x000fea0003800000 */
.L_x_145:
        /* <DEDUP_REMOVED lines=10> */
.L_x_148:
[----:B------:R-:W-:Y:S05]  /*4880*/  BSYNC B1 ;  /* 0x0000000000017941 */ /* 0x000fea0003800000 */
.L_x_147:
        /* <DEDUP_REMOVED lines=9> */
.L_x_150:
[----:B------:R-:W-:Y:S05]  /*4920*/  BSYNC B1 ;  /* 0x0000000000017941 */ /* 0x000fea0003800000 */
.L_x_149:
        /* <DEDUP_REMOVED lines=9> */
.L_x_152:
[----:B------:R-:W-:Y:S05]  /*49c0*/  BSYNC B1 ;  /* 0x0000000000017941 */ /* 0x000fea0003800000 */
.L_x_151:
        /* <DEDUP_REMOVED lines=10> */
.L_x_154:
[----:B------:R-:W-:Y:S05]  /*4a70*/  BSYNC B1 ;  /* 0x0000000000017941 */ /* 0x000fea0003800000 */
.L_x_153:
[----:B0----5:R-:W-:Y:S01]  /*4a80*/  HADD2.F32 R14, -RZ, R24.H0_H0 ;  /* 0x20000018ff0e7230 */ /* 0x021fe20000004100 */
[----:B------:R-:W-:Y:S01]  /*4a90*/  ISETP.GT.AND P0, PT, R4, 0x79, PT ;  /* 0x000000790400780c */ /* 0x000fe20003f04270 */
[----:B------:R-:W-:Y:S01]  /*4aa0*/  @P2 IMAD.MOV.U32 R4, RZ, RZ, R10 ;  /* 0x000000ffff042224 */ /* 0x000fe200078e000a */
[----:B------:R-:W-:Y:S02]  /*4ab0*/  BSSY B1, `(.L_x_155) ;  /* 0x000000a000017945 */ /* 0x000fe40003800000 */
[----:B------:R-:W-:Y:S01]  /*4ac0*/  FMUL R5, R14, R89 ;  /* 0x000000590e057220 */ /* 0x000fe20000400000 */
[----:B------:R-:W-:-:S03]  /*4ad0*/  ISETP.GT.AND P3, PT, R3, RZ, P0 ;  /* 0x000000ff0300720c */ /* 0x000fc60000764270 */
[----:B------:R-:W-:-:S05]  /*4ae0*/  FFMA R5, R84, R88, R5 ;  /* 0x0000005854057223 */ /* 0x000fca0000000005 */
[----:B------:R-:W-:-:S04]  /*4af0*/  F2FP.F16.F32.PACK_AB R5, RZ, R5 ;  /* 0x00000005ff05723e */ /* 0x000fc800000000ff */
[----:B------:R-:W-:Y:S01]  /*4b00*/  PRMT R14, R5, 0x7610, R14 ;  /* 0x00007610050e7816 */ /* 0x000fe2000000000e */
[----:B------:R-:W-:-:S05]  /*4b10*/  @P2 IMAD.MOV.U32 R5, RZ, RZ, R11 ;  /* 0x000000ffff052224 */ /* 0x000fca00078e000b */
[----:B------:R0:W-:Y:S01]  /*4b20*/  @P2 STG.E.U16 desc[UR36][R4.64+0xf0], R14 ;  /* 0x0000f00e04002986 */ /* 0x0001e2000c101524 */
[----:B------:R-:W-:Y:S05]  /*4b30*/  @!P3 BRA `(.L_x_156) ;  /* 0x000000000004b947 */ /* 0x000fea0003800000 */
[----:B------:R0:W5:Y:S02]  /*4b40*/  LDG.E.LTC128B.U16 R24, desc[UR36][R6.64+0xf2] ;  /* 0x0000f22406187981 */ /* 0x000164000c1e1520 */
.L_x_156:
[----:B------:R-:W-:Y:S05]  /*4b50*/  BSYNC B1 ;  /* 0x0000000000017941 */ /* 0x000fea0003800000 */
.L_x_155:
        /* <DEDUP_REMOVED lines=9> */
.L_x_158:
[----:B------:R-:W-:Y:S05]  /*4bf0*/  BSYNC B1 ;  /* 0x0000000000017941 */ /* 0x000fea0003800000 */
.L_x_157:
[----:B0----5:R-:W-:Y:S01]  /*4c00*/  HADD2.F32 R4, -RZ, R24.H0_H0 ;  /* 0x20000018ff047230 */ /* 0x021fe20000004100 */
[----:B------:R-:W-:Y:S01]  /*4c10*/  ISETP.GT.AND P0, PT, R3, 0x8, P0 ;  /* 0x000000080300780c */ /* 0x000fe20000704270 */
[----:B------:R-:W-:Y:S03]  /*4c20*/  BSSY B1, `(.L_x_159) ;  /* 0x000000a000017945 */ /* 0x000fe60003800000 */
[----:B------:R-:W-:Y:S01]  /*4c30*/  FMUL R5, R4, R89 ;  /* 0x0000005904057220 */ /* 0x000fe20000400000 */
[----:B------:R-:W-:-:S03]  /*4c40*/  @P1 IMAD.MOV.U32 R4, RZ, RZ, R12 ;  /* 0x000000ffff041224 */ /* 0x000fc600078e000c */
[----:B------:R-:W-:-:S05]  /*4c50*/  FFMA R5, R86, R88, R5 ;  /* 0x0000005856057223 */ /* 0x000fca0000000005 */
[----:B------:R-:W-:-:S04]  /*4c60*/  F2FP.F16.F32.PACK_AB R5, RZ, R5 ;  /* 0x00000005ff05723e */ /* 0x000fc800000000ff */
[----:B-1-34-:R-:W-:Y:S01]  /*4c70*/  PRMT R6, R5, 0x7610, R6 ;  /* 0x0000761005067816 */ /* 0x01afe20000000006 */
[----:B------:R-:W-:-:S05]  /*4c80*/  @P1 IMAD.MOV.U32 R5, RZ, RZ, R13 ;  /* 0x000000ffff051224 */ /* 0x000fca00078e000d */
[----:B------:R0:W-:Y:S01]  /*4c90*/  @P1 STG.E.U16 desc[UR36][R4.64+0xf0], R6 ;  /* 0x0000f00604001986 */ /* 0x0001e2000c101524 */
[----:B------:R-:W-:Y:S05]  /*4ca0*/  @!P0 BRA `(.L_x_160) ;  /* 0x0000000000048947 */ /* 0x000fea0003800000 */
[----:B------:R1:W5:Y:S02]  /*4cb0*/  LDG.E.LTC128B.U16 R24, desc[UR36][R8.64+0xf2] ;  /* 0x0000f22408187981 */ /* 0x000364000c1e1520 */
.L_x_160:
[----:B------:R-:W-:Y:S05]  /*4cc0*/  BSYNC B1 ;  /* 0x0000000000017941 */ /* 0x000fea0003800000 */
.L_x_159:
[----:B------:R-:W-:Y:S05]  /*4cd0*/  @!P0 BRA `(.L_x_161) ;  /* 0x0000001000e88947 */ /* 0x000fea0003800000 */
[----:B-----5:R-:W-:-:S05]  /*4ce0*/  HADD2.F32 R24, -RZ, R24.H0_H0 ;  /* 0x20000018ff187230 */ /* 0x020fca0000004100 */
[----:B------:R-:W-:-:S04]  /*4cf0*/  FMUL R24, R24, R89 ;  /* 0x0000005918187220 */ /* 0x000fc80000400000 */
[----:B------:R-:W-:-:S05]  /*4d00*/  FFMA R24, R87, R88, R24 ;  /* 0x0000005857187223 */ /* 0x000fca0000000018 */
[----:B------:R-:W-:-:S05]  /*4d10*/  F2FP.F16.F32.PACK_AB R24, RZ, R24 ;  /* 0x00000018ff18723e */ /* 0x000fca00000000ff */
[----:B------:R3:W-:Y:S01]  /*4d20*/  STG.E.U16 desc[UR36][R12.64+0xf2], R24 ;  /* 0x0000f2180c007986 */ /* 0x0007e2000c101524 */
[----:B------:R-:W-:Y:S05]  /*4d30*/  BRA `(.L_x_161) ;  /* 0x0000001000d07947 */ /* 0x000fea0003800000 */
.L_x_36:
[----:B------:R-:W-:Y:S01]  /*4d40*/  ISETP.GT.AND P0, PT, R4, 0x1, PT ;  /* 0x000000010400780c */ /* 0x000fe20003f04270 */
[----:B------:R-:W-:Y:S01]  /*4d50*/  ULDC.64 UR4, c[0x0][0x5c0] ;  /* 0x0001700000047ab9 */ /* 0x000fe20000000a00 */
[-C--:B------:R-:W-:Y:S01]  /*4d60*/  FMUL R24, R24, R88.reuse ;  /* 0x0000005818187220 */ /* 0x080fe20000400000 */
[-C--:B------:R-:W-:Y:S01]  /*4d70*/  FMUL R25, R25, R88.reuse ;  /* 0x0000005819197220 */ /* 0x080fe20000400000 */
[----:B------:R-:W-:Y:S01]  /*4d80*/  ISETP.GT.AND P3, PT, R3, RZ, P0 ;  /* 0x000000ff0300720c */ /* 0x000fe20000764270 */
[-C--:B------:R-:W-:Y:S01]  /*4d90*/  FMUL R26, R26, R88.reuse ;  /* 0x000000581a1a7220 */ /* 0x080fe20000400000 */
[----:B------:R-:W-:Y:S01]  /*4da0*/  LEA R6, P4, R92, UR4, 0x1 ;  /* 0x000000045c067c11 */ /* 0x000fe2000f8808ff */
[----:B------:R-:W-:Y:S01]  /*4db0*/  FMUL R27, R27, R88 ;  /* 0x000000581b1b7220 */ /* 0x000fe20000400000 */
[----:B------:R-:W-:Y:S01]  /*4dc0*/  F2FP.F16.F32.PACK_AB R24, RZ, R24 ;  /* 0x00000018ff18723e */ /* 0x000fe200000000ff */
[-C--:B------:R-:W-:Y:S01]  /*4dd0*/  FMUL R28, R28, R88.reuse ;  /* 0x000000581c1c7220 */ /* 0x080fe20000400000 */
[----:B------:R-:W-:Y:S01]  /*4de0*/  LEA.HI.X R7, R92, UR5, R107, 0x1, P4 ;  /* 0x000000055c077c11 */ /* 0x000fe2000a0f0c6b */
[-C--:B------:R-:W-:Y:S01]  /*4df0*/  FMUL R29, R29, R88.reuse ;  /* 0x000000581d1d7220 */ /* 0x080fe20000400000 */
[----:B------:R-:W-:Y:S01]  /*4e00*/  F2FP.F16.F32.PACK_AB R25, RZ, R25 ;  /* 0x00000019ff19723e */ /* 0x000fe200000000ff */
[-C--:B------:R-:W-:Y:S01]  /*4e10*/  FMUL R30, R30, R88.reuse ;  /* 0x000000581e1e7220 */ /* 0x080fe20000400000 */
[----:B------:R-:W-:Y:S01]  /*4e20*/  SHF.L.U64.HI R99, R98, 0x4, R99 ;  /* 0x0000000462637819 */ /* 0x000fe20000010263 */
[----:B------:R-:W-:Y:S01]  /*4e30*/  @P1 STG.E.U16 desc[UR36][R6.64], R24 ;  /* 0x0000001806001986 */ /* 0x000fe2000c101524 */
[----:B------:R-:W-:Y:S01]  /*4e40*/  ISETP.GT.AND P1, PT, R4, 0x8, PT ;  /* 0x000000080400780c */ /* 0x000fe20003f24270 */
[----:B------:R-:W-:Y:S01]  /*4e50*/  FMUL R31, R31, R88 ;  /* 0x000000581f1f7220 */ /* 0x000fe20000400000 */
[C---:B------:R-:W-:Y:S01]  /*4e60*/  ISETP.GT.AND P4, PT, R3.reuse, 0x8, P0 ;  /* 0x000000080300780c */ /* 0x040fe20000784270 */
[----:B------:R-:W-:Y:S01]  /*4e70*/  @P3 STG.E.U16 desc[UR36][R6.64+0x2], R25 ;  /* 0x0000021906003986 */ /* 0x000fe2000c101524 */
[----:B------:R-:W-:Y:S01]  /*4e80*/  LEA R8, P3, R98, R6, 0x4 ;  /* 0x0000000662087211 */ /* 0x000fe200078620ff */
[-C--:B------:R-:W-:Y:S01]  /*4e90*/  FMUL R32, R32, R88.reuse ;  /* 0x0000005820207220 */ /* 0x080fe20000400000 */
[----:B------:R-:W-:Y:S01]  /*4ea0*/  ISETP.GT.AND P2, PT, R3, 0x8, P2 ;  /* 0x000000080300780c */ /* 0x000fe20001744270 */
[-C--:B------:R-:W-:Y:S01]  /*4eb0*/  FMUL R33, R33, R88.reuse ;  /* 0x0000005821217220 */ /* 0x080fe20000400000 */
[----:B------:R-:W-:Y:S01]  /*4ec0*/  ISETP.GT.AND P0, PT, R4, 0x9, PT ;  /* 0x000000090400780c */ /* 0x000fe20003f04270 */
[----:B------:R-:W-:Y:S01]  /*4ed0*/  IMAD.X R9, R99, 0x1, R7, P3 ;  /* 0x0000000163097824 */ /* 0x000fe200018e0607 */
[C---:B------:R-:W-:Y:S01]  /*4ee0*/  ISETP.GT.AND P5, PT, R3.reuse, RZ, P1 ;  /* 0x000000ff0300720c */ /* 0x040fe20000fa4270 */
[-C--:B------:R-:W-:Y:S01]  /*4ef0*/  FMUL R34, R34, R88.reuse ;  /* 0x0000005822227220 */ /* 0x080fe20000400000 */
[----:B------:R-:W-:Y:S01]  /*4f00*/  ISETP.GT.AND P3, PT, R3, RZ, P0 ;  /* 0x000000ff0300720c */ /* 0x000fe20000764270 */
[----:B------:R-:W-:Y:S01]  /*4f10*/  FMUL R35, R35, R88 ;  /* 0x0000005823237220 */ /* 0x000fe20000400000 */
[----:B------:R-:W-:Y:S01]  /*4f20*/  F2FP.F16.F32.PACK_AB R26, RZ, R26 ;  /* 0x0000001aff1a723e */ /* 0x000fe200000000ff */
[-C--:B------:R-:W-:Y:S01]  /*4f30*/  FMUL R36, R36, R88.reuse ;  /* 0x0000005824247220 */ /* 0x080fe20000400000 */
[----:B------:R-:W-:Y:S01]  /*4f40*/  F2FP.F16.F32.PACK_AB R27, RZ, R27 ;  /* 0x0000001bff1b723e */ /* 0x000fe200000000ff */
[----:B------:R-:W-:Y:S01]  /*4f50*/  FMUL R37, R37, R88 ;  /* 0x0000005825257220 */ /* 0x000fe20000400000 */
[----:B------:R-:W-:Y:S01]  /*4f60*/  F2FP.F16.F32.PACK_AB R28, RZ, R28 ;  /* 0x0000001cff1c723e */ /* 0x000fe200000000ff */
[----:B------:R-:W-:Y:S01]  /*4f70*/  @P2 STG.E.U16 desc[UR36][R8.64], R26 ;  /* 0x0000001a08002986 */ /* 0x000fe2000c101524 */
[----:B------:R-:W-:Y:S01]  /*4f80*/  F2FP.F16.F32.PACK_AB R29, RZ, R29 ;  /* 0x0000001dff1d723e */ /* 0x000fe200000000ff */
[-C--:B------:R-:W-:Y:S01]  /*4f90*/  FMUL R38, R38, R88.reuse ;  /* 0x0000005826267220 */ /* 0x080fe20000400000 */
[----:B------:R-:W-:Y:S01]  /*4fa0*/  ISETP.GT.AND P2, PT, R3, 0x8, P1 ;  /* 0x000000080300780c */ /* 0x000fe20000f44270 */
[----:B------:R-:W-:Y:S01]  /*4fb0*/  @P4 STG.E.U16 desc[UR36][R8.64+0x2], R27 ;  /* 0x0000021b08004986 */ /* 0x000fe2000c101524 */
[----:B------:R-:W-:Y:S01]  /*4fc0*/  ISETP.GT.AND P1, PT, R4, 0x10, PT ;  /* 0x000000100400780c */ /* 0x000fe20003f24270 */
[----:B------:R-:W-:Y:S01]  /*4fd0*/  FMUL R39, R39, R88 ;  /* 0x0000005827277220 */ /* 0x000fe20000400000 */
[----:B------:R-:W-:Y:S01]  /*4fe0*/  F2FP.F16.F32.PACK_AB R30, RZ, R30 ;  /* 0x0000001eff1e723e */ /* 0x000fe200000000ff */
[----:B------:R-:W-:Y:S01]  /*4ff0*/  @P5 STG.E.U16 desc[UR36][R6.64+0x10], R28 ;  /* 0x0000101c06005986 */ /* 0x000fe2000c101524 */
[C---:B------:R-:W-:Y:S01]  /*5000*/  ISETP.GT.AND P4, PT, R3.reuse, RZ, P1 ;  /* 0x000000ff0300720c */ /* 0x040fe20000f84270 */
[-C--:B------:R-:W-:Y:S01]  /*5010*/  FMUL R40, R40, R88.reuse ;  /* 0x0000005828287220 */ /* 0x080fe20000400000 */
[----:B------:R-:W-:Y:S01]  /*5020*/  F2FP.F16.F32.PACK_AB R31, RZ, R31 ;  /* 0x0000001fff1f723e */ /* 0x000fe200000000ff */
[----:B------:R-:W-:Y:S01]  /*5030*/  @P3 STG.E.U16 desc[UR36][R6.64+0x12], R29 ;  /* 0x0000121d06003986 */ /* 0x000fe2000c101524 */
[----:B------:R-:W-:Y:S01]  /*5040*/  ISETP.GT.AND P3, PT, R3, 0x8, P0 ;  /* 0x000000080300780c */ /* 0x000fe20000764270 */
[----:B------:R-:W-:Y:S01]  /*5050*/  FMUL R41, R41, R88 ;  /* 0x0000005829297220 */ /* 0x000fe20000400000 */
[----:B------:R-:W-:Y:S01]  /*5060*/  ISETP.GT.AND P0, PT, R4, 0x11, PT ;  /* 0x000000110400780c */ /* 0x000fe20003f04270 */
[----:B------:R-:W-:Y:S01]  /*5070*/  @P2 STG.E.U16 desc[UR36][R8.64+0x10], R30 ;  /* 0x0000101e08002986 */ /* 0x000fe2000c101524 */
[----:B------:R-:W-:Y:S01]  /*5080*/  F2FP.F16.F32.PACK_AB R32, RZ, R32 ;  /* 0x00000020ff20723e */ /* 0x000fe200000000ff */
[-C--:B------:R-:W-:Y:S01]  /*5090*/  FMUL R42, R42, R88.reuse ;  /* 0x000000582a2a7220 */ /* 0x080fe20000400000 */
[----:B------:R-:W-:Y:S01]  /*50a0*/  ISETP.GT.AND P5, PT, R3, RZ, P0 ;  /* 0x000000ff0300720c */ /* 0x000fe200007a4270 */
[-C--:B------:R-:W-:Y:S01]  /*50b0*/  FMUL R43, R43, R88.reuse ;  /* 0x000000582b2b7220 */ /* 0x080fe20000400000 */
[----:B------:R-:W-:Y:S01]  /*50c0*/  ISETP.GT.AND P2, PT, R3, 0x8, P1 ;  /* 0x000000080300780c */ /* 0x000fe20000f44270 */
[-C--:B------:R-:W-:Y:S01]  /*50d0*/  FMUL R44, R44, R88.reuse ;  /* 0x000000582c2c7220 */ /* 0x080fe20000400000 */
[----:B------:R-:W-:Y:S01]  /*50e0*/  ISETP.GT.AND P1, PT, R4, 0x18, PT ;  /* 0x000000180400780c */ /* 0x000fe20003f24270 */
[-C--:B------:R-:W-:Y:S01]  /*50f0*/  FMUL R45, R45, R88.reuse ;  /* 0x000000582d2d7220 */ /* 0x080fe20000400000 */
[----:B------:R-:W-:Y:S01]  /*5100*/  F2FP.F16.F32.PACK_AB R33, RZ, R33 ;  /* 0x00000021ff21723e */ /* 0x000fe200000000ff */
[----:B------:R-:W-:Y:S01]  /*5110*/  @P3 STG.E.U16 desc[UR36][R8.64+0x12], R31 ;  /* 0x0000121f08003986 */ /* 0x000fe2000c101524 */
[C---:B------:R-:W-:Y:S01]  /*5120*/  ISETP.GT.AND P3, PT, R3.reuse, 0x8, P0 ;  /* 0x000000080300780c */ /* 0x040fe20000764270 */
[-C--:B------:R-:W-:Y:S01]  /*5130*/  FMUL R46, R46, R88.reuse ;  /* 0x000000582e2e7220 */ /* 0x080fe20000400000 */
[----:B------:R-:W-:Y:S01]  /*5140*/  ISETP.GT.AND P0, PT, R4, 0x19, PT ;  /* 0x000000190400780c */ /* 0x000fe20003f04270 */
[----:B------:R-:W-:Y:S01]  /*5150*/  @P4 STG.E.U16 desc[UR36][R6.64+0x20], R32 ;  /* 0x0000202006004986 */ /* 0x000fe2000c101524 */
[----:B------:R-:W-:Y:S01]  /*5160*/  ISETP.GT.AND P4, PT, R3, RZ, P1 ;  /* 0x000000ff0300720c */ /* 0x000fe20000f84270 */
[----:B------:R-:W-:Y:S01]  /*5170*/  FMUL R47, R47, R88 ;  /* 0x000000582f2f7220 */ /* 0x000fe20000400000 */
[----:B------:R-:W-:Y:S01]  /*5180*/  F2FP.F16.F32.PACK_AB R34, RZ, R34 ;  /* 0x00000022ff22723e */ /* 0x000fe200000000ff */
[----:B------:R-:W-:Y:S01]  /*5190*/  @P5 STG.E.U16 desc[UR36][R6.64+0x22], R33 ;  /* 0x0000222106005986 */ /* 0x000fe2000c101524 */
[----:B------:R-:W-:Y:S01]  /*51a0*/  ISETP.GT.AND P5, PT, R3, RZ, P0 ;  /* 0x000000ff0300720c */ /* 0x000fe200007a4270 */
[----:B------:R-:W-:Y:S01]  /*51b0*/  FMUL R48, R48, R88 ;  /* 0x0000005830307220 */ /* 0x000fe20000400000 */
[----:B------:R-:W-:Y:S01]  /*51c0*/  F2FP.F16.F32.PACK_AB R35, RZ, R35 ;  /* 0x00000023ff23723e */ /* 0x000fe200000000ff */
[----:B------:R-:W-:Y:S01]  /*51d0*/  @P2 STG.E.U16 desc[UR36][R8.64+0x20], R34 ;  /* 0x0000202208002986 */ /* 0x000fe2000c101524 */
[----:B------:R-:W-:Y:S01]  /*51e0*/  F2FP.F16.F32.PACK_AB R36, RZ, R36 ;  /* 0x00000024ff24723e */ /* 0x000fe200000000ff */
[-C--:B------:R-:W-:Y:S01]  /*51f0*/  FMUL R49, R49, R88.reuse ;  /* 0x0000005831317220 */ /* 0x080fe20000400000 */
[C---:B------:R-:W-:Y:S01]  /*5200*/  ISETP.GT.AND P2, PT, R3.reuse, 0x8, P1 ;  /* 0x000000080300780c */ /* 0x040fe20000f44270 */
[----:B------:R-:W-:Y:S01]  /*5210*/  @P3 STG.E.U16 desc[UR36][R8.64+0x22], R35 ;  /* 0x0000222308003986 */ /* 0x000fe2000c101524 */
[----:B------:R-:W-:Y:S01]  /*5220*/  ISETP.GT.AND P1, PT, R4, 0x20, PT ;  /* 0x000000200400780c */ /* 0x000fe20003f24270 */
[-C--:B------:R-:W-:Y:S01]  /*5230*/  FMUL R50, R50, R88.reuse ;  /* 0x0000005832327220 */ /* 0x080fe20000400000 */
[----:B------:R-:W-:Y:S01]  /*5240*/  F2FP.F16.F32.PACK_AB R37, RZ, R37 ;  /* 0x00000025ff25723e */ /* 0x000fe200000000ff */
[----:B------:R-:W-:Y:S01]  /*5250*/  @P4 STG.E.U16 desc[UR36][R6.64+0x30], R36 ;  /* 0x0000302406004986 */ /* 0x000fe2000c101524 */
[----:B------:R-:W-:Y:S01]  /*5260*/  ISETP.GT.AND P3, PT, R3, 0x8, P0 ;  /* 0x000000080300780c */ /* 0x000fe20000764270 */
[-C--:B------:R-:W-:Y:S01]  /*5270*/  FMUL R51, R51, R88.reuse ;  /* 0x0000005833337220 */ /* 0x080fe20000400000 */
[----:B------:R-:W-:Y:S01]  /*5280*/  ISETP.GT.AND P0, PT, R4, 0x21, PT ;  /* 0x000000210400780c */ /* 0x000fe20003f04270 */
[----:B------:R-:W-:Y:S01]  /*5290*/  @P5 STG.E.U16 desc[UR36][R6.64+0x32], R37 ;  /* 0x0000322506005986 */ /* 0x000fe2000c101524 */
[----:B------:R-:W-:Y:S01]  /*52a0*/  ISETP.GT.AND P4, PT, R3, RZ, P1 ;  /* 0x000000ff0300720c */ /* 0x000fe20000f84270 */
[----:B------:R-:W-:Y:S01]  /*52b0*/  FMUL R52, R52, R88 ;  /* 0x0000005834347220 */ /* 0x000fe20000400000 */
[----:B------:R-:W-:Y:S01]  /*52c0*/  F2FP.F16.F32.PACK_AB R38, RZ, R38 ;  /* 0x00000026ff26723e */ /* 0x000fe200000000ff */
[-C--:B------:R-:W-:Y:S01]  /*52d0*/  FMUL R53, R53, R88.reuse ;  /* 0x0000005835357220 */ /* 0x080fe20000400000 */
        /* <DEDUP_REMOVED lines=113> */
[----:B------:R-:W-:Y:S01]  /*59f0*/  FMUL R87, R87, R88 ;  /* 0x0000005857577220 */ /* 0x000fe20000400000 */
[----:B------:R-:W-:Y:S01]  /*5a00*/  ISETP.GT.AND P0, PT, R4, 0x51, PT ;  /* 0x000000510400780c */ /* 0x000fe20003f04270 */
[----:B------:R-:W-:Y:S01]  /*5a10*/  @P5 STG.E.U16 desc[UR36][R6.64+0x92], R61 ;  /* 0x0000923d06005986 */ /* 0x000fe2000c101524 */
[----:B------:R-:W-:-:S02]  /*5a20*/  ISETP.GT.AND P4, PT, R3, RZ, P1 ;  /* 0x000000ff0300720c */ /* 0x000fc40000f84270 */
[----:B------:R-:W-:Y:S02]  /*5a30*/  F2FP.F16.F32.PACK_AB R62, RZ, R62 ;  /* 0x0000003eff3e723e */ /* 0x000fe400000000ff */
[C---:B------:R-:W-:Y:S02]  /*5a40*/  ISETP.GT.AND P5, PT, R3.reuse, RZ, P0 ;  /* 0x000000ff0300720c */ /* 0x040fe400007a4270 */
[----:B------:R-:W-:Y:S01]  /*5a50*/  F2FP.F16.F32.PACK_AB R63, RZ, R63 ;  /* 0x0000003fff3f723e */ /* 0x000fe200000000ff */
[----:B------:R-:W-:Y:S01]  /*5a60*/  @P2 STG.E.U16 desc[UR36][R8.64+0x90], R62 ;  /* 0x0000903e08002986 */ /* 0x000fe2000c101524 */
[----:B------:R-:W-:Y:S02]  /*5a70*/  F2FP.F16.F32.PACK_AB R64, RZ, R64 ;  /* 0x00000040ff40723e */ /* 0x000fe400000000ff */
[----:B------:R-:W-:Y:S01]  /*5a80*/  ISETP.GT.AND P2, PT, R3, 0x8, P1 ;  /* 0x000000080300780c */ /* 0x000fe20000f44270 */
[----:B------:R-:W-:Y:S01]  /*5a90*/  @P3 STG.E.U16 desc[UR36][R8.64+0x92], R63 ;  /* 0x0000923f08003986 */ /* 0x000fe2000c101524 */
[----:B------:R-:W-:-:S02]  /*5aa0*/  ISETP.GT.AND P1, PT, R4, 0x58, PT ;  /* 0x000000580400780c */ /* 0x000fc40003f24270 */
[----:B------:R-:W-:Y:S01]  /*5ab0*/  F2FP.F16.F32.PACK_AB R65, RZ, R65 ;  /* 0x00000041ff41723e */ /* 0x000fe200000000ff */
[----:B------:R-:W-:Y:S01]  /*5ac0*/  @P4 STG.E.U16 desc[UR36][R6.64+0xa0], R64 ;  /* 0x0000a04006004986 */ /* 0x000fe2000c101524 */
[C---:B------:R-:W-:Y:S02]  /*5ad0*/  ISETP.GT.AND P3, PT, R3.reuse, 0x8, P0 ;  /* 0x000000080300780c */ /* 0x040fe40000764270 */
[----:B------:R-:W-:Y:S01]  /*5ae0*/  ISETP.GT.AND P0, PT, R4, 0x59, PT ;  /* 0x000000590400780c */ /* 0x000fe20003f04270 */
[----:B------:R-:W-:Y:S01]  /*5af0*/  @P5 STG.E.U16 desc[UR36][R6.64+0xa2], R65 ;  /* 0x0000a24106005986 */ /* 0x000fe2000c101524 */
[C---:B------:R-:W-:Y:S02]  /*5b00*/  ISETP.GT.AND P4, PT, R3.reuse, RZ, P1 ;  /* 0x000000ff0300720c */ /* 0x040fe40000f84270 */
[----:B------:R-:W-:Y:S02]  /*5b10*/  F2FP.F16.F32.PACK_AB R66, RZ, R66 ;  /* 0x00000042ff42723e */ /* 0x000fe400000000ff */
[----:B------:R-:W-:-:S02]  /*5b20*/  ISETP.GT.AND P5, PT, R3, RZ, P0 ;  /* 0x000000ff0300720c */ /* 0x000fc400007a4270 */
[----:B------:R-:W-:Y:S01]  /*5b30*/  F2FP.F16.F32.PACK_AB R67, RZ, R67 ;  /* 0x00000043ff43723e */ /* 0x000fe200000000ff */
[----:B------:R-:W-:Y:S01]  /*5b40*/  @P2 STG.E.U16 desc[UR36][R8.64+0xa0], R66 ;  /* 0x0000a04208002986 */ /* 0x000fe2000c101524 */
[----:B------:R-:W-:Y:S02]  /*5b50*/  F2FP.F16.F32.PACK_AB R68, RZ, R68 ;  /* 0x00000044ff44723e */ /* 0x000fe400000000ff */
[C---:B------:R-:W-:Y:S01]  /*5b60*/  ISETP.GT.AND P2, PT, R3.reuse, 0x8, P1 ;  /* 0x000000080300780c */ /* 0x040fe20000f44270 */
[----:B------:R-:W-:Y:S01]  /*5b70*/  @P3 STG.E.U16 desc[UR36][R8.64+0xa2], R67 ;  /* 0x0000a24308003986 */ /* 0x000fe2000c101524 */
[----:B------:R-:W-:Y:S02]  /*5b80*/  ISETP.GT.AND P1, PT, R4, 0x60, PT ;  /* 0x000000600400780c */ /* 0x000fe40003f24270 */
[----:B------:R-:W-:Y:S01]  /*5b90*/  F2FP.F16.F32.PACK_AB R69, RZ, R69 ;  /* 0x00000045ff45723e */ /* 0x000fe200000000ff */
[----:B------:R-:W-:Y:S01]  /*5ba0*/  @P4 STG.E.U16 desc[UR36][R6.64+0xb0], R68 ;  /* 0x0000b04406004986 */ /* 0x000fe2000c101524 */
[----:B------:R-:W-:-:S02]  /*5bb0*/  ISETP.GT.AND P3, PT, R3, 0x8, P0 ;  /* 0x000000080300780c */ /* 0x000fc40000764270 */
[----:B------:R-:W-:Y:S01]  /*5bc0*/  ISETP.GT.AND P0, PT, R4, 0x61, PT ;  /* 0x000000610400780c */ /* 0x000fe20003f04270 */
[----:B------:R-:W-:Y:S01]  /*5bd0*/  @P5 STG.E.U16 desc[UR36][R6.64+0xb2], R69 ;  /* 0x0000b24506005986 */ /* 0x000fe2000c101524 */
[C---:B------:R-:W-:Y:S02]  /*5be0*/  ISETP.GT.AND P4, PT, R3.reuse, RZ, P1 ;  /* 0x000000ff0300720c */ /* 0x040fe40000f84270 */
[----:B------:R-:W-:Y:S02]  /*5bf0*/  ISETP.GT.AND P5, PT, R3, RZ, P0 ;  /* 0x000000ff0300720c */ /* 0x000fe400007a4270 */
[----:B------:R-:W-:Y:S02]  /*5c00*/  F2FP.F16.F32.PACK_AB R70, RZ, R70 ;  /* 0x00000046ff46723e */ /* 0x000fe400000000ff */
[----:B------:R-:W-:Y:S02]  /*5c10*/  F2FP.F16.F32.PACK_AB R71, RZ, R71 ;  /* 0x00000047ff47723e */ /* 0x000fe400000000ff */
[----:B------:R-:W-:Y:S01]  /*5c20*/  F2FP.F16.F32.PACK_AB R72, RZ, R72 ;  /* 0x00000048ff48723e */ /* 0x000fe200000000ff */
[----:B------:R-:W-:Y:S01]  /*5c30*/  @P2 STG.E.U16 desc[UR36][R8.64+0xb0], R70 ;  /* 0x0000b04608002986 */ /* 0x000fe2000c101524 */
[----:B------:R-:W-:-:S02]  /*5c40*/  F2FP.F16.F32.PACK_AB R73, RZ, R73 ;  /* 0x00000049ff49723e */ /* 0x000fc400000000ff */
[C---:B------:R-:W-:Y:S01]  /*5c50*/  ISETP.GT.AND P1, PT, R3.reuse, 0x8, P1 ;  /* 0x000000080300780c */ /* 0x040fe20000f24270 */
[----:B------:R-:W-:Y:S01]  /*5c60*/  @P3 STG.E.U16 desc[UR36][R8.64+0xb2], R71 ;  /* 0x0000b24708003986 */ /* 0x000fe2000c101524 */
[C---:B------:R-:W-:Y:S02]  /*5c70*/  ISETP.GT.AND P2, PT, R3.reuse, 0x8, P0 ;  /* 0x000000080300780c */ /* 0x040fe40000744270 */
[C---:B------:R-:W-:Y:S01]  /*5c80*/  ISETP.GT.AND P0, PT, R4.reuse, 0x69, PT ;  /* 0x000000690400780c */ /* 0x040fe20003f04270 */
[----:B------:R-:W-:Y:S01]  /*5c90*/  @P4 STG.E.U16 desc[UR36][R6.64+0xc0], R72 ;  /* 0x0000c04806004986 */ /* 0x000fe2000c101524 */
[----:B------:R-:W-:Y:S02]  /*5ca0*/  ISETP.GT.AND P4, PT, R4, 0x68, PT ;  /* 0x000000680400780c */ /* 0x000fe40003f84270 */
[----:B------:R-:W-:Y:S01]  /*5cb0*/  F2FP.F16.F32.PACK_AB R74, RZ, R74 ;  /* 0x0000004aff4a723e */ /* 0x000fe200000000ff */
[----:B------:R-:W-:Y:S01]  /*5cc0*/  @P5 STG.E.U16 desc[UR36][R6.64+0xc2], R73 ;  /* 0x0000c24906005986 */ /* 0x000fe2000c101524 */
[----:B------:R-:W-:-:S02]  /*5cd0*/  ISETP.GT.AND P5, PT, R3, RZ, P4 ;  /* 0x000000ff0300720c */ /* 0x000fc400027a4270 */
[C---:B------:R-:W-:Y:S01]  /*5ce0*/  ISETP.GT.AND P3, PT, R3.reuse, RZ, P0 ;  /* 0x000000ff0300720c */ /* 0x040fe20000764270 */
[----:B------:R-:W-:Y:S01]  /*5cf0*/  @P1 STG.E.U16 desc[UR36][R8.64+0xc0], R74 ;  /* 0x0000c04a08001986 */ /* 0x000fe2000c101524 */
[----:B------:R-:W-:Y:S02]  /*5d00*/  F2FP.F16.F32.PACK_AB R75, RZ, R75 ;  /* 0x0000004bff4b723e */ /* 0x000fe400000000ff */
[----:B------:R-:W-:Y:S02]  /*5d10*/  F2FP.F16.F32.PACK_AB R76, RZ, R76 ;  /* 0x0000004cff4c723e */ /* 0x000fe400000000ff */
[C---:B------:R-:W-:Y:S01]  /*5d20*/  ISETP.GT.AND P4, PT, R3.reuse, 0x8, P4 ;  /* 0x000000080300780c */ /* 0x040fe20002784270 */
[----:B------:R-:W-:Y:S01]  /*5d30*/  @P2 STG.E.U16 desc[UR36][R8.64+0xc2], R75 ;  /* 0x0000c24b08002986 */ /* 0x000fe2000c101524 */
[----:B------:R-:W-:Y:S02]  /*5d40*/  F2FP.F16.F32.PACK_AB R77, RZ, R77 ;  /* 0x0000004dff4d723e */ /* 0x000fe400000000ff */
[----:B------:R-:W-:Y:S01]  /*5d50*/  ISETP.GT.AND P2, PT, R4, 0x71, PT ;  /* 0x000000710400780c */ /* 0x000fe20003f44270 */
[----:B------:R-:W-:Y:S01]  /*5d60*/  @P5 STG.E.U16 desc[UR36][R6.64+0xd0], R76 ;  /* 0x0000d04c06005986 */ /* 0x000fe2000c101524 */
[----:B------:R-:W-:-:S02]  /*5d70*/  ISETP.GT.AND P5, PT, R3, 0x8, P0 ;  /* 0x000000080300780c */ /* 0x000fc400007a4270 */
[C---:B------:R-:W-:Y:S01]  /*5d80*/  ISETP.GT.AND P1, PT, R4.reuse, 0x78, PT ;  /* 0x000000780400780c */ /* 0x040fe20003f24270 */
[----:B------:R-:W-:Y:S01]  /*5d90*/  @P3 STG.E.U16 desc[UR36][R6.64+0xd2], R77 ;  /* 0x0000d24d06003986 */ /* 0x000fe2000c101524 */
[C---:B------:R-:W-:Y:S02]  /*5da0*/  ISETP.GT.AND P3, PT, R4.reuse, 0x70, PT ;  /* 0x000000700400780c */ /* 0x040fe40003f64270 */
[----:B------:R-:W-:Y:S01]  /*5db0*/  ISETP.GT.AND P0, PT, R4, 0x79, PT ;  /* 0x000000790400780c */ /* 0x000fe20003f04270 */
[----:B------:R-:W-:Y:S01]  /*5dc0*/  @P4 IMAD.MOV.U32 R4, RZ, RZ, R8 ;  /* 0x000000ffff044224 */ /* 0x000fe200078e0008 */
[----:B------:R-:W-:Y:S01]  /*5dd0*/  F2FP.F16.F32.PACK_AB R78, RZ, R78 ;  /* 0x0000004eff4e723e */ /* 0x000fe200000000ff */
[----:B------:R-:W-:Y:S01]  /*5de0*/  @P4 IMAD.MOV.U32 R5, RZ, RZ, R9 ;  /* 0x000000ffff054224 */ /* 0x000fe200078e0009 */
[----:B------:R-:W-:Y:S02]  /*5df0*/  F2FP.F16.F32.PACK_AB R79, RZ, R79 ;  /* 0x0000004fff4f723e */ /* 0x000fe400000000ff */
[----:B------:R-:W-:-:S02]  /*5e00*/  F2FP.F16.F32.PACK_AB R80, RZ, R80 ;  /* 0x00000050ff50723e */ /* 0x000fc400000000ff */
[----:B------:R0:W-:Y:S01]  /*5e10*/  @P4 STG.E.U16 desc[UR36][R4.64+0xd0], R78 ;  /* 0x0000d04e04004986 */ /* 0x0001e2000c101524 */
[C---:B------:R-:W-:Y:S02]  /*5e20*/  ISETP.GT.AND P4, PT, R3.reuse, RZ, P2 ;  /* 0x000000ff0300720c */ /* 0x040fe40001784270 */
[----:B------:R-:W-:Y:S02]  /*5e30*/  F2FP.F16.F32.PACK_AB R81, RZ, R81 ;  /* 0x00000051ff51723e */ /* 0x000fe400000000ff */
[----:B------:R-:W-:Y:S02]  /*5e40*/  ISETP.GT.AND P2, PT, R3, 0x8, P2 ;  /* 0x000000080300780c */ /* 0x000fe40001744270 */
[----:B------:R-:W-:Y:S02]  /*5e50*/  F2FP.F16.F32.PACK_AB R82, RZ, R82 ;  /* 0x00000052ff52723e */ /* 0x000fe400000000ff */
[----:B------:R-:W-:Y:S02]  /*5e60*/  F2FP.F16.F32.PACK_AB R83, RZ, R83 ;  /* 0x00000053ff53723e */ /* 0x000fe400000000ff */
[----:B------:R-:W-:Y:S01]  /*5e70*/  F2FP.F16.F32.PACK_AB R84, RZ, R84 ;  /* 0x00000054ff54723e */ /* 0x000fe200000000ff */
[----:B0-----:R-:W-:Y:S01]  /*5e80*/  @P5 IMAD.MOV.U32 R4, RZ, RZ, R8 ;  /* 0x000000ffff045224 */ /* 0x001fe200078e0008 */
[----:B------:R-:W-:Y:S01]  /*5e90*/  F2FP.F16.F32.PACK_AB R85, RZ, R85 ;  /* 0x00000055ff55723e */ /* 0x000fe200000000ff */
[----:B------:R-:W-:Y:S01]  /*5ea0*/  @P5 IMAD.MOV.U32 R5, RZ, RZ, R9 ;  /* 0x000000ffff055224 */ /* 0x000fe200078e0009 */
[----:B------:R-:W-:-:S02]  /*5eb0*/  F2FP.F16.F32.PACK_AB R86, RZ, R86 ;  /* 0x00000056ff56723e */ /* 0x000fc400000000ff */
[----:B------:R-:W-:Y:S02]  /*5ec0*/  F2FP.F16.F32.PACK_AB R87, RZ, R87 ;  /* 0x00000057ff57723e */ /* 0x000fe400000000ff */
[----:B------:R0:W-:Y:S01]  /*5ed0*/  @P5 STG.E.U16 desc[UR36][R4.64+0xd2], R79 ;  /* 0x0000d24f04005986 */ /* 0x0001e2000c101524 */
[C---:B------:R-:W-:Y:S02]  /*5ee0*/  ISETP.GT.AND P5, PT, R3.reuse, RZ, P3 ;  /* 0x000000ff0300720c */ /* 0x040fe40001fa4270 */
[----:B------:R-:W-:-:S11]  /*5ef0*/  ISETP.GT.AND P3, PT, R3, 0x8, P3 ;  /* 0x000000080300780c */ /* 0x000fd60001f64270 */
[----:B0-----:R-:W-:Y:S02]  /*5f00*/  @P5 IMAD.MOV.U32 R4, RZ, RZ, R6 ;  /* 0x000000ffff045224 */ /* 0x001fe400078e0006 */
[----:B------:R-:W-:-:S05]  /*5f10*/  @P5 IMAD.MOV.U32 R5, RZ, RZ, R7 ;  /* 0x000000ffff055224 */ /* 0x000fca00078e0007 */
[----:B------:R0:W-:Y:S01]  /*5f20*/  @P5 STG.E.U16 desc[UR36][R4.64+0xe0], R80 ;  /* 0x0000e05004005986 */ /* 0x0001e2000c101524 */
[C---:B------:R-:W-:Y:S02]  /*5f30*/  ISETP.GT.AND P5, PT, R3.reuse, RZ, P0 ;  /* 0x000000ff0300720c */ /* 0x040fe400007a4270 */
[----:B------:R-:W-:Y:S01]  /*5f40*/  ISETP.GT.AND P0, PT, R3, 0x8, P0 ;  /* 0x000000080300780c */ /* 0x000fe20000704270 */
[----:B0-----:R-:W-:Y:S02]  /*5f50*/  @P4 IMAD.MOV.U32 R4, RZ, RZ, R6 ;  /* 0x000000ffff044224 */ /* 0x001fe400078e0006 */
[----:B------:R-:W-:-:S05]  /*5f60*/  @P4 IMAD.MOV.U32 R5, RZ, RZ, R7 ;  /* 0x000000ffff054224 */ /* 0x000fca00078e0007 */
[----:B------:R0:W-:Y:S01]  /*5f70*/  @P4 STG.E.U16 desc[UR36][R4.64+0xe2], R81 ;  /* 0x0000e25104004986 */ /* 0x0001e2000c101524 */
[C---:B------:R-:W-:Y:S02]  /*5f80*/  ISETP.GT.AND P4, PT, R3.reuse, RZ, P1 ;  /* 0x000000ff0300720c */ /* 0x040fe40000f84270 */
[----:B------:R-:W-:Y:S01]  /*5f90*/  ISETP.GT.AND P1, PT, R3, 0x8, P1 ;  /* 0x000000080300780c */ /* 0x000fe20000f24270 */
[----:B0-----:R-:W-:Y:S02]  /*5fa0*/  @P3 IMAD.MOV.U32 R4, RZ, RZ, R8 ;  /* 0x000000ffff043224 */ /* 0x001fe400078e0008 */
[----:B------:R-:W-:-:S05]  /*5fb0*/  @P3 IMAD.MOV.U32 R5, RZ, RZ, R9 ;  /* 0x000000ffff053224 */ /* 0x000fca00078e0009 */
[----:B------:R0:W-:Y:S02]  /*5fc0*/  @P3 STG.E.U16 desc[UR36][R4.64+0xe0], R82 ;  /* 0x0000e05204003986 */ /* 0x0001e4000c101524 */
[----:B0-----:R-:W-:Y:S02]  /*5fd0*/  @P2 IMAD.MOV.U32 R4, RZ, RZ, R8 ;  /* 0x000000ffff042224 */ /* 0x001fe400078e0008 */
[----:B------:R-:W-:-:S05]  /*5fe0*/  @P2 IMAD.MOV.U32 R5, RZ, RZ, R9 ;  /* 0x000000ffff052224 */ /* 0x000fca00078e0009 */
[----:B------:R0:W-:Y:S02]  /*5ff0*/  @P2 STG.E.U16 desc[UR36][R4.64+0xe2], R83 ;  /* 0x0000e25304002986 */ /* 0x0001e4000c101524 */
[----:B0-----:R-:W-:Y:S02]  /*6000*/  @P4 IMAD.MOV.U32 R4, RZ, RZ, R6 ;  /* 0x000000ffff044224 */ /* 0x001fe400078e0006 */
[----:B------:R-:W-:-:S05]  /*6010*/  @P4 IMAD.MOV.U32 R5, RZ, RZ, R7 ;  /* 0x000000ffff054224 */ /* 0x000fca00078e0007 */
[----:B------:R0:W-:Y:S04]  /*6020*/  @P4 STG.E.U16 desc[UR36][R4.64+0xf0], R84 ;  /* 0x0000f05404004986 */ /* 0x0001e8000c101524 */
[----:B------:R1:W-:Y:S01]  /*6030*/  @P5 STG.E.U16 desc[UR36][R6.64+0xf2], R85 ;  /* 0x0000f25506005986 */ /* 0x0003e2000c101524 */
[----:B0-----:R-:W-:Y:S02]  /*6040*/  @P1 IMAD.MOV.U32 R4, RZ, RZ, R8 ;  /* 0x000000ffff041224 */ /* 0x001fe400078e0008 */
[----:B------:R-:W-:-:S05]  /*6050*/  @P1 IMAD.MOV.U32 R5, RZ, RZ, R9 ;  /* 0x000000ffff051224 */ /* 0x000fca00078e0009 */
[----:B------:R1:W-:Y:S04]  /*6060*/  @P1 STG.E.U16 desc[UR36][R4.64+0xf0], R86 ;  /* 0x0000f05604001986 */ /* 0x0003e8000c101524 */
[----:B------:R1:W-:Y:S02]  /*6070*/  @P0 STG.E.U16 desc[UR36][R8.64+0xf2], R87 ;  /* 0x0000f25708000986 */ /* 0x0003e4000c101524 */
.L_x_161:
[----:B------:R-:W-:Y:S05]  /*6080*/  BSYNC B0 ;  /* 0x0000000000007941 */ /* 0x000fea0003800000 */
.L_x_35:
[----:B------:R-:W-:Y:S01]  /*6090*/  ULDC UR4, c[0x0][0xc] ;  /* 0x0000030000047ab9 */ /* 0x000fe20000000800 */
[----:B------:R-:W-:Y:S01]  /*60a0*/  ULDC UR5, c[0x0][0x10] ;  /* 0x0000040000057ab9 */ /* 0x000fe20000000800 */
[----:B------:R-:W4:Y:S01]  /*60b0*/  LDC R3, c[0x0][0x14] ;  /* 0x00000500ff037b82 */ /* 0x000f220000000800 */
[----:B------:R-:W-:Y:S01]  /*60c0*/  UIMAD.WIDE.U32 UR4, UR4, UR5, URZ ;  /* 0x00000005040472a5 */ /* 0x000fe2000f8e003f */
[----:B------:R-:W-:Y:S02]  /*60d0*/  IMAD.MOV.U32 R93, RZ, RZ, -0x1 ;  /* 0xffffffffff5d7424 */ /* 0x000fe400078e00ff */
[----:B------:R-:W-:-:S03]  /*60e0*/  IMAD.MOV.U32 R91, RZ, RZ, -0x1 ;  /* 0xffffffffff5b7424 */ /* 0x000fc600078e00ff */
[----:B----4-:R-:W-:-:S04]  /*60f0*/  IMAD.WIDE.U32 R16, R3, UR4, R16 ;  /* 0x0000000403107c25 */ /* 0x010fc8000f8e0010 */
[----:B------:R-:W-:Y:S01]  /*6100*/  IMAD R3, R3, UR5, RZ ;  /* 0x0000000503037c24 */ /* 0x000fe2000f8e02ff */
[----:B------:R-:W-:Y:S02]  /*6110*/  ULDC.64 UR4, c[0x0][0x650] ;  /* 0x0001940000047ab9 */ /* 0x000fe40000000a00 */
[----:B------:R-:W-:Y:S01]  /*6120*/  ISETP.GE.U32.AND P0, PT, R16, UR4, PT ;  /* 0x0000000410007c0c */ /* 0x000fe2000bf06070 */
[--C-:B------:R-:W-:Y:S01]  /*6130*/  IMAD.IADD R17, R17, 0x1, R3.reuse ;  /* 0x0000000111117824 */ /* 0x100fe200078e0203 */
[----:B------:R-:W-:-:S04]  /*6140*/  PRMT R3, RZ, 0x7610, R3 ;  /* 0x00007610ff037816 */ /* 0x000fc80000000003 */
[----:B------:R-:W-:-:S13]  /*6150*/  ISETP.GE.U32.AND.EX P0, PT, R17, UR5, PT, P0 ;  /* 0x0000000511007c0c */ /* 0x000fda000bf06100 */
[----:B------:R-:W-:Y:S05]  /*6160*/  @P0 BRA `(.L_x_162) ;  /* 0x0000000400640947 */ /* 0x000fea0003800000 */
[----:B---3--:R-:W3:Y:S01]  /*6170*/  S2R R12, SR_CTAID.X ;  /* 0x00000000000c7919 */ /* 0x008ee20000002500 */
[----:B------:R-:W4:Y:S01]  /*6180*/  LDC.64 R10, c[0x0][0x628] ;  /* 0x00018a00ff0a7b82 */ /* 0x000f220000000a00 */
[----:B------:R-:W-:Y:S01]  /*6190*/  ULDC UR4, c[0x0][0x150] ;  /* 0x0000540000047ab9 */ /* 0x000fe20000000800 */
[----:B-12---:R-:W-:Y:S01]  /*61a0*/  IMAD.MOV.U32 R8, RZ, RZ, R16 ;  /* 0x000000ffff087224 */ /* 0x006fe200078e0010 */
[----:B-----5:R-:W1:Y:S01]  /*61b0*/  S2R R24, SR_CTAID.Y ;  /* 0x0000000000187919 */ /* 0x020e620000002600 */
[----:B------:R-:W-:-:S04]  /*61c0*/  IMAD.MOV.U32 R9, RZ, RZ, R17 ;  /* 0x000000ffff097224 */ /* 0x000fc800078e0011 */
[----:B------:R-:W2:Y:S08]  /*61d0*/  LDC R21, c[0x0][0x144] ;  /* 0x00005100ff157b82 */ /* 0x000eb00000000800 */
[----:B------:R-:W0:Y:S08]  /*61e0*/  LDC R0, c[0x0][0x630] ;  /* 0x00018c00ff007b82 */ /* 0x000e300000000800 */
[----:B------:R-:W0:Y:S01]  /*61f0*/  LDC.64 R14, c[0x0][0x620] ;  /* 0x00018800ff0e7b82 */ /* 0x000e220000000a00 */
[----:B----4-:R-:W-:-:S04]  /*6200*/  ISETP.NE.U32.AND P0, PT, R10, RZ, PT ;  /* 0x000000ff0a00720c */ /* 0x010fc80003f05070 */
[----:B------:R-:W-:Y:S02]  /*6210*/  ISETP.NE.AND.EX P0, PT, R11, RZ, PT, P0 ;  /* 0x000000ff0b00720c */ /* 0x000fe40003f05300 */
[----:B---3--:R-:W-:-:S05]  /*6220*/  I2FP.F32.U32 R3, R12 ;  /* 0x0000000c00037245 */ /* 0x008fca0000201000 */
[----:B------:R-:W-:-:S04]  /*6230*/  FMUL R3, R3, UR4 ;  /* 0x0000000403037c20 */ /* 0x000fc80008400000 */
[----:B------:R3:W4:Y:S02]  /*6240*/  F2I.U32.TRUNC.NTZ R20, R3 ;  /* 0x0000000300147305 */ /* 0x000724000020f000 */
[----:B-12---:R-:W-:Y:S05]  /*6250*/  @!P0 BRA `(.L_x_163) ;  /* 0x0000000000288947 */ /* 0x006fea0003800000 */
[----:B---3--:R-:W1:Y:S02]  /*6260*/  LDC R3, c[0x0][0x634] ;  /* 0x00018d00ff037b82 */ /* 0x008e640000000800 */
[----:B-1----:R-:W-:-:S05]  /*6270*/  IADD3 R3, P0, R16, R3, RZ ;  /* 0x0000000310037210 */ /* 0x002fca0007f1e0ff */
[----:B------:R-:W-:-:S04]  /*6280*/  IMAD.X R13, RZ, RZ, R17, P0 ;  /* 0x000000ffff0d7224 */ /* 0x000fc800000e0611 */
[----:B0-----:R-:W-:-:S04]  /*6290*/  IMAD.WIDE.U32 R4, R13, R10, RZ ;  /* 0x0000000a0d047225 */ /* 0x001fc800078e00ff */
[----:B------:R-:W-:-:S04]  /*62a0*/  IMAD.WIDE.U32 R6, P0, R3, R11, R4 ;  /* 0x0000000b03067225 */ /* 0x000fc80007800004 */
[----:B------:R-:W-:-:S04]  /*62b0*/  IMAD.WIDE.U32 R4, R3, R10, RZ ;  /* 0x0000000a03047225 */ /* 0x000fc800078e00ff */
[----:B------:R-:W-:Y:S01]  /*62c0*/  IMAD.X R9, RZ, RZ, RZ, P0 ;  /* 0x000000ffff097224 */ /* 0x000fe200000e06ff */
[----:B------:R-:W-:Y:S01]  /*62d0*/  IADD3 RZ, P0, R5, R6, RZ ;  /* 0x0000000605ff7210 */ /* 0x000fe20007f1e0ff */
[----:B------:R-:W-:-:S04]  /*62e0*/  IMAD.MOV.U32 R8, RZ, RZ, R7 ;  /* 0x000000ffff087224 */ /* 0x000fc800078e0007 */
[----:B------:R-:W-:-:S08]  /*62f0*/  IMAD.WIDE.U32.X R8, R13, R11, R8, P0 ;  /* 0x0000000b0d087225 */ /* 0x000fd000000e0408 */
.L_x_163:
[----:B------:R-:W1:Y:S01]  /*6300*/  LDC.64 R28, c[0x0][0x640] ;  /* 0x00019000ff1c7b82 */ /* 0x000e620000000a00 */
[-CC-:B0-----:R-:W-:Y:S01]  /*6310*/  SHF.R.U64 R91, R8, R0.reuse, R9.reuse ;  /* 0x00000000085b7219 */ /* 0x181fe20000001209 */
[----:B----4-:R-:W-:Y:S01]  /*6320*/  IMAD.MOV R20, RZ, RZ, -R20 ;  /* 0x000000ffff147224 */ /* 0x010fe200078e0a14 */
[----:B------:R-:W-:Y:S01]  /*6330*/  SHF.R.U32.HI R0, RZ, R0, R9 ;  /* 0x00000000ff007219 */ /* 0x000fe20000011609 */
[----:B------:R-:W-:Y:S01]  /*6340*/  ULDC UR4, c[0x0][0x154] ;  /* 0x0000550000047ab9 */ /* 0x000fe20000000800 */
[----:B---3--:R-:W-:Y:S01]  /*6350*/  IADD3 R3, P0, RZ, -R91, RZ ;  /* 0x8000005bff037210 */ /* 0x008fe20007f1e0ff */
[----:B------:R-:W-:Y:S02]  /*6360*/  IMAD R21, R21, R20, R12 ;  /* 0x0000001415157224 */ /* 0x000fe400078e020c */
[----:B------:R-:W0:Y:S01]  /*6370*/  LDC R6, c[0x0][0x618] ;  /* 0x00018600ff067b82 */ /* 0x000e220000000800 */
[----:B------:R-:W-:Y:S02]  /*6380*/  IMAD.MOV.U32 R7, RZ, RZ, 0x1 ;  /* 0x00000001ff077424 */ /* 0x000fe400078e00ff */
[----:B------:R-:W-:-:S04]  /*6390*/  IMAD.X R5, RZ, RZ, ~R0, P0 ;  /* 0x000000ffff057224 */ /* 0x000fc800000e0e00 */
[-C--:B------:R-:W-:Y:S01]  /*63a0*/  IMAD R0, R5, R14.reuse, RZ ;  /* 0x0000000e05007224 */ /* 0x080fe200078e02ff */
[----:B------:R-:W2:Y:S01]  /*63b0*/  LDC R8, c[0x0][0x608] ;  /* 0x00018200ff087b82 */ /* 0x000ea20000000800 */
[----:B------:R-:W-:-:S04]  /*63c0*/  IMAD.WIDE.U32 R4, R3, R14, R16 ;  /* 0x0000000e03047225 */ /* 0x000fc800078e0010 */
[----:B------:R-:W-:Y:S01]  /*63d0*/  IMAD R3, R3, R15, R0 ;  /* 0x0000000f03037224 */ /* 0x000fe200078e0200 */
[----:B------:R-:W-:Y:S02]  /*63e0*/  I2FP.F32.U32 R0, R24 ;  /* 0x0000001800007245 */ /* 0x000fe40000201000 */
[----:B------:R-:W3:Y:S01]  /*63f0*/  LDC R26, c[0x0][0x658] ;  /* 0x00019600ff1a7b82 */ /* 0x000ee20000000800 */
[----:B------:R-:W-:Y:S01]  /*6400*/  IMAD.IADD R3, R5, 0x1, R3 ;  /* 0x0000000105037824 */ /* 0x000fe200078e0203 */
[----:B-1----:R-:W-:Y:S01]  /*6410*/  ISETP.NE.U32.AND P0, PT, R28, RZ, PT ;  /* 0x000000ff1c00720c */ /* 0x002fe20003f05070 */
[----:B------:R-:W-:Y:S01]  /*6420*/  FMUL R0, R0, UR4 ;  /* 0x0000000400007c20 */ /* 0x000fe20008400000 */
[----:B------:R-:W-:Y:S02]  /*6430*/  IMAD.MOV.U32 R5, RZ, RZ, -0x1 ;  /* 0xffffffffff057424 */ /* 0x000fe400078e00ff */
[----:B------:R-:W-:Y:S01]  /*6440*/  ISETP.NE.AND.EX P0, PT, R29, RZ, PT, P0 ;  /* 0x000000ff1d00720c */ /* 0x000fe20003f05300 */
[----:B------:R1:W4:Y:S01]  /*6450*/  F2I.U32.TRUNC.NTZ R13, R0 ;  /* 0x00000000000d7305 */ /* 0x000322000020f000 */
[----:B------:R-:W1:Y:S01]  /*6460*/  LDC R15, c[0x0][0x148] ;  /* 0x00005200ff0f7b82 */ /* 0x000e620000000800 */
[----:B0-----:R-:W-:-:S02]  /*6470*/  SHF.R.U64 R12, R4, R6, R3 ;  /* 0x00000006040c7219 */ /* 0x001fc40000001203 */
[----:B------:R-:W-:-:S05]  /*6480*/  SHF.R.U32.HI R3, RZ, R6, R3 ;  /* 0x00000006ff037219 */ /* 0x000fca0000011603 */
[----:B------:R-:W0:Y:S01]  /*6490*/  LDC R20, c[0x0][0x600] ;  /* 0x00018000ff147b82 */ /* 0x000e220000000800 */
[-CC-:B--2---:R-:W-:Y:S02]  /*64a0*/  SHF.R.U64 R10, R12, R8.reuse, R3.reuse ;  /* 0x000000080c0a7219 */ /* 0x184fe40000001203 */
[----:B------:R-:W-:-:S05]  /*64b0*/  SHF.R.U32.HI R3, RZ, R8, R3 ;  /* 0x00000008ff037219 */ /* 0x000fca0000011603 */
[----:B------:R-:W2:Y:S01]  /*64c0*/  LDC R27, c[0x0][0x648] ;  /* 0x00019200ff1b7b82 */ /* 0x000ea20000000800 */
[-C--:B---3--:R-:W-:Y:S02]  /*64d0*/  SHF.L.U32 R4, R5, R26.reuse, RZ ;  /* 0x0000001a05047219 */ /* 0x088fe400000006ff */
[-CC-:B------:R-:W-:Y:S02]  /*64e0*/  SHF.R.U64 R14, R10, R26.reuse, R3.reuse ;  /* 0x0000001a0a0e7219 */ /* 0x180fe40000001203 */
[----:B------:R-:W-:Y:S02]  /*64f0*/  SHF.R.U32.HI R5, RZ, R26, R3 ;  /* 0x0000001aff057219 */ /* 0x000fe40000011603 */
[----:B------:R-:W-:Y:S01]  /*6500*/  LOP3.LUT R25, RZ, R4, RZ, 0x33, !PT ;  /* 0x00000004ff197212 */ /* 0x000fe200078e33ff */
[----:B------:R-:W3:Y:S01]  /*6510*/  LDC R30, c[0x0][0x638] ;  /* 0x00018e00ff1e7b82 */ /* 0x000ee20000000800 */
[----:B------:R-:W-:Y:S01]  /*6520*/  SHF.L.U32 R26, R7, R26, RZ ;  /* 0x0000001a071a7219 */ /* 0x000fe200000006ff */
[----:B------:R-:W-:-:S06]  /*6530*/  IMAD.MOV.U32 R4, RZ, RZ, R14 ;  /* 0x000000ffff047224 */ /* 0x000fcc00078e000e */
[----:B------:R-:W0:Y:S01]  /*6540*/  LDC R31, c[0x0][0x610] ;  /* 0x00018400ff1f7b82 */ /* 0x000e220000000800 */
[----:B----4-:R-:W-:Y:S05]  /*6550*/  @!P0 BRA `(.L_x_164) ;  /* 0x0000000000288947 */ /* 0x010fea0003800000 */
        /* <DEDUP_REMOVED lines=10> */
.L_x_164:
[----:B------:R-:W-:Y:S01]  /*6600*/  ISETP.NE.AND P0, PT, R2, 0x1, PT ;  /* 0x000000010200780c */ /* 0x000fe20003f05270 */
[----:B0-----:R-:W-:Y:S01]  /*6610*/  VIADD R7, R20, 0xffffffff ;  /* 0xffffffff14077836 */ /* 0x001fe20000000000 */
[----:B-12---:R-:W-:Y:S01]  /*6620*/  SHF.R.U64 R0, R4, R27, R5 ;  /* 0x0000001b04007219 */ /* 0x006fe20000001205 */
[----:B------:R-:W-:Y:S01]  /*6630*/  IMAD.MOV R13, RZ, RZ, -R13 ;  /* 0x000000ffff0d7224 */ /* 0x000fe200078e0a0d */
[----:B------:R-:W-:Y:S01]  /*6640*/  LOP3.LUT R5, R10, R25, RZ, 0xc0, !PT ;  /* 0x000000190a057212 */ /* 0x000fe200078ec0ff */
[----:B------:R-:W-:Y:S01]  /*6650*/  IMAD.MOV.U32 R4, RZ, RZ, 0x1 ;  /* 0x00000001ff047424 */ /* 0x000fe200078e00ff */
[----:B------:R-:W-:Y:S01]  /*6660*/  LOP3.LUT R12, R12, R7, RZ, 0xc0, !PT ;  /* 0x000000070c0c7212 */ /* 0x000fe200078ec0ff */
[----:B------:R-:W-:Y:S02]  /*6670*/  IMAD.MOV R3, RZ, RZ, -R0 ;  /* 0x000000ffff037224 */ /* 0x000fe400078e0a00 */
[----:B------:R-:W-:Y:S02]  /*6680*/  IMAD R0, R26, R0, R5 ;  /* 0x000000001a007224 */ /* 0x000fe400078e0205 */
[----:B---3--:R-:W-:-:S02]  /*6690*/  IMAD R3, R3, R30, R14 ;  /* 0x0000001e03037224 */ /* 0x008fc400078e020e */
[----:B------:R-:W-:Y:S02]  /*66a0*/  @P0 IMAD R21, R15, R13, R24 ;  /* 0x0000000d0f150224 */ /* 0x000fe400078e0218 */
[----:B------:R-:W-:Y:S01]  /*66b0*/  IMAD R5, R3, R20, R12 ;  /* 0x0000001403057224 */ /* 0x000fe200078e020c */
[----:B------:R-:W-:Y:S01]  /*66c0*/  PRMT R3, R4, 0x7610, R3 ;  /* 0x0000761004037816 */ /* 0x000fe20000000003 */
[----:B------:R-:W-:-:S05]  /*66d0*/  IMAD R0, R0, R31, R21 ;  /* 0x0000001f00007224 */ /* 0x000fca00078e0215 */
[----:B------:R-:W-:Y:S02]  /*66e0*/  SEL R93, R5, R0, !P0 ;  /* 0x00000000055d7207 */ /* 0x000fe40004000000 */
[----:B------:R-:W-:-:S07]  /*66f0*/  SEL R0, R0, R5, !P0 ;  /* 0x0000000500007207 */ /* 0x000fce0004000000 */
.L_x_162:
[----:B------:R-:W-:Y:S01]  /*6700*/  LOP3.LUT P0, RZ, R3, 0xff, RZ, 0xc0, !PT ;  /* 0x000000ff03ff7812 */ /* 0x000fe2000780c0ff */
[----:B------:R-:W-:-:S12]  /*6710*/  IMAD.MOV.U32 R92, RZ, RZ, R0 ;  /* 0x000000ffff5c7224 */ /* 0x000fd800078e0000 */
[----:B------:R-:W-:Y:S05]  /*6720*/  @P0 BRA `(.L_x_165) ;  /* 0xffffffac000c0947 */ /* 0x000fea000383ffff */
[----:B------:R-:W-:Y:S05]  /*6730*/  EXIT ;  /* 0x000000000000794d */ /* 0x000fea0003800000 */
.L_x_8:
[----:B0-----:R-:W-:Y:S01]  /*6740*/  ULDC.64 UR4, c[0x0][0x650] ;  /* 0x0001940000047ab9 */ /* 0x001fe20000000a00 */
        /* <DEDUP_REMOVED lines=25> */
.L_x_167:
[----:B------:R-:W0:Y:S01]  /*68e0*/  LDC.64 R28, c[0x0][0x640] ;  /* 0x00019000ff1c7b82 */ /* 0x000e220000000a00 */
[-CC-:B------:R-:W-:Y:S01]  /*68f0*/  SHF.R.U64 R22, R12, R6.reuse, R13.reuse ;  /* 0x000000060c167219 */ /* 0x180fe2000000120d */
[----:B------:R-:W-:Y:S01]  /*6900*/  IMAD.MOV.U32 R30, RZ, RZ, 0x1 ;  /* 0x00000001ff1e7424 */ /* 0x000fe200078e00ff */
[----:B------:R-:W-:Y:S02]  /*6910*/  SHF.R.U32.HI R6, RZ, R6, R13 ;  /* 0x00000006ff067219 */ /* 0x000fe4000001160d */
        /* <DEDUP_REMOVED lines=8> */
[----:B------:R-:W-:Y:S01]  /*69a0*/  IMAD.IADD R9, R9, 0x1, R11 ;  /* 0x0000000109097824 */ /* 0x000fe200078e020b */
[----:B0-----:R-:W-:-:S04]  /*69b0*/  ISETP.NE.U32.AND P0, PT, R28, RZ, PT ;  /* 0x000000ff1c00720c */ /* 0x001fc80003f05070 */
[----:B------:R-:W-:Y:S02]  /*69c0*/  ISETP.NE.AND.EX P0, PT, R29, RZ, PT, P0 ;  /* 0x000000ff1d00720c */ /* 0x000fe40003f05300 */
[----:B------:R-:W0:Y:S01]  /*69d0*/  LDC R20, c[0x0][0x600] ;  /* 0x00018000ff147b82 */ /* 0x000e220000000800 */
[-CC-:B-1----:R-:W-:Y:S01]  /*69e0*/  SHF.R.U64 R14, R8, R10.reuse, R9.reuse ;  /* 0x0000000a080e7219 */ /* 0x182fe20000001209 */
[----:B------:R-:W-:Y:S01]  /*69f0*/  IMAD.MOV.U32 R8, RZ, RZ, -0x1 ;  /* 0xffffffffff087424 */ /* 0x000fe200078e00ff */
[----:B------:R-:W-:-:S05]  /*6a00*/  SHF.R.U32.HI R9, RZ, R10, R9 ;  /* 0x0000000aff097219 */ /* 0x000fca0000011609 */
[----:B------:R-:W1:Y:S01]  /*6a10*/  LDC R26, c[0x0][0x648] ;  /* 0x00019200ff1a7b82 */ /* 0x000e620000000800 */
[-CC-:B--2---:R-:W-:Y:S02]  /*6a20*/  SHF.R.U64 R21, R14, R12.reuse, R9.reuse ;  /* 0x0000000c0e157219 */ /* 0x184fe40000001209 */
[----:B------:R-:W-:-:S05]  /*6a30*/  SHF.R.U32.HI R6, RZ, R12, R9 ;  /* 0x0000000cff067219 */ /* 0x000fca0000011609 */
[----:B------:R-:W2:Y:S01]  /*6a40*/  LDC R27, c[0x0][0x638] ;  /* 0x00018e00ff1b7b82 */ /* 0x000ea20000000800 */
[-C--:B---3--:R-:W-:Y:S02]  /*6a50*/  SHF.L.U32 R8, R8, R25.reuse, RZ ;  /* 0x0000001908087219 */ /* 0x088fe400000006ff */
[-CC-:B------:R-:W-:Y:S02]  /*6a60*/  SHF.R.U64 R23, R21, R25.reuse, R6.reuse ;  /* 0x0000001915177219 */ /* 0x180fe40000001206 */
[----:B------:R-:W-:Y:S02]  /*6a70*/  LOP3.LUT R32, RZ, R8, RZ, 0x33, !PT ;  /* 0x00000008ff207212 */ /* 0x000fe400078e33ff */
[----:B------:R-:W-:Y:S01]  /*6a80*/  SHF.R.U32.HI R9, RZ, R25, R6 ;  /* 0x00000019ff097219 */ /* 0x000fe20000011606 */
[----:B------:R-:W3:Y:S01]  /*6a90*/  LDC R31, c[0x0][0x610] ;  /* 0x00018400ff1f7b82 */ /* 0x000ee20000000800 */
[----:B------:R-:W-:Y:S01]  /*6aa0*/  IMAD.MOV.U32 R8, RZ, RZ, R23 ;  /* 0x000000ffff087224 */ /* 0x000fe200078e0017 */
[----:B------:R-:W-:Y:S06]  /*6ab0*/  @!P0 BRA `(.L_x_168) ;  /* 0x0000000000288947 */ /* 0x000fec0003800000 */
        /* <DEDUP_REMOVED lines=10> */
.L_x_168:
[----:B------:R-:W-:Y:S02]  /*6b60*/  ISETP.NE.AND P0, PT, R2, 0x1, PT ;  /* 0x000000010200780c */ /* 0x000fe40003f05270 */
[----:B-1----:R-:W-:Y:S01]  /*6b70*/  SHF.R.U64 R6, R8, R26, R9 ;  /* 0x0000001a08067219 */ /* 0x002fe20000001209 */
[----:B0-----:R-:W-:Y:S01]  /*6b80*/  VIADD R9, R20, 0xffffffff ;  /* 0xffffffff14097836 */ /* 0x001fe20000000000 */
[----:B------:R-:W-:Y:S02]  /*6b90*/  SHF.L.U32 R30, R30, R25, RZ ;  /* 0x000000191e1e7219 */ /* 0x000fe400000006ff */
[----:B------:R-:W-:Y:S01]  /*6ba0*/  LOP3.LUT R5, R21, R32, RZ, 0xc0, !PT ;  /* 0x0000002015057212 */ /* 0x000fe200078ec0ff */
[----:B------:R-:W-:-:S04]  /*6bb0*/  IMAD.MOV R8, RZ, RZ, -R6 ;  /* 0x000000ffff087224 */ /* 0x000fc800078e0a06 */
[----:B------:R-:W-:Y:S01]  /*6bc0*/  IMAD R6, R30, R6, R5 ;  /* 0x000000061e067224 */ /* 0x000fe200078e0205 */
[----:B------:R-:W-:Y:S01]  /*6bd0*/  LOP3.LUT R5, R14, R9, RZ, 0xc0, !PT ;  /* 0x000000090e057212 */ /* 0x000fe200078ec0ff */
[----:B------:R-:W-:Y:S02]  /*6be0*/  @P0 IMAD R3, R7, R24, R4 ;  /* 0x0000001807030224 */ /* 0x000fe400078e0204 */
[----:B--2---:R-:W-:Y:S02]  /*6bf0*/  IMAD R4, R8, R27, R23 ;  /* 0x0000001b08047224 */ /* 0x004fe400078e0217 */
[----:B---3--:R-:W-:Y:S02]  /*6c00*/  IMAD R3, R6, R31, R3 ;  /* 0x0000001f06037224 */ /* 0x008fe400078e0203 */
[----:B------:R-:W-:Y:S02]  /*6c10*/  IMAD R4, R4, R20, R5 ;  /* 0x0000001404047224 */ /* 0x000fe400078e0205 */
[----:B------:R-:W-:-:S02]  /*6c20*/  IMAD.MOV.U32 R8, RZ, RZ, 0x1 ;  /* 0x00000001ff087424 */ /* 0x000fc400078e00ff */
[----:B------:R-:W-:Y:S01]  /*6c30*/  IMAD.MOV.U32 R6, RZ, RZ, R22 ;  /* 0x000000ffff067224 */ /* 0x000fe200078e0016 */
[----:B------:R-:W-:Y:S02]  /*6c40*/  SEL R20, R4, R3, !P0 ;  /* 0x0000000304147207 */ /* 0x000fe40004000000 */
[----:B------:R-:W-:-:S07]  /*6c50*/  SEL R21, R3, R4, !P0 ;  /* 0x0000000403157207 */ /* 0x000fce0004000000 */
.L_x_166:
[----:B------:R-:W-:-:S08]  /*6c60*/  NOP ;  /* 0x0000000000007918 */ /* 0x000fd00000000000 */
[----:B------:R-:W0:-:S00]  /*6c70*/  USETMAXREG.DEALLOC.CTAPOOL 0x28 ;  /* 0x00000028000079c8 */ /* 0x000e0000080e0500 */
[----:B0-----:R-:W-:-:S13]  /*6c80*/  ISETP.NE.AND P0, PT, R0, RZ, PT ;  /* 0x000000ff0000720c */ /* 0x001fda0003f05270 */
[----:B------:R-:W-:Y:S05]  /*6c90*/  @P0 EXIT ;  /* 0x000000000000094d */ /* 0x000fea0003800000 */
[----:B------:R-:W-:Y:S01]  /*6ca0*/  LOP3.LUT P0, RZ, R8, 0xff, RZ, 0xc0, !PT ;  /* 0x000000ff08ff7812 */ /* 0x000fe2000780c0ff */
[----:B------:R-:W-:Y:S02]  /*6cb0*/  IMAD.MOV.U32 R0, RZ, RZ, 0x1 ;  /* 0x00000001ff007424 */ /* 0x000fe400078e00ff */
[----:B------:R-:W-:-:S10]  /*6cc0*/  IMAD.MOV.U32 R3, RZ, RZ, RZ ;  /* 0x000000ffff037224 */ /* 0x000fd400078e00ff */
[----:B------:R-:W-:Y:S05]  /*6cd0*/  @!P0 BRA `(.L_x_169) ;  /* 0x0000000c00488947 */ /* 0x000fea0003800000 */
[----:B------:R-:W0:Y:S01]  /*6ce0*/  LDC R0, c[0x0][0x28c] ;  /* 0x0000a300ff007b82 */ /* 0x000e220000000800 */
[----:B------:R-:W1:Y:S01]  /*6cf0*/  S2R R12, SR_CgaCtaId ;  /* 0x00000000000c7919 */ /* 0x000e620000008800 */
[----:B------:R-:W-:Y:S01]  /*6d00*/  ULDC UR5, c[0x0][0x600] ;  /* 0x0001800000057ab9 */ /* 0x000fe20000000800 */
[----:B------:R-:W-:Y:S01]  /*6d10*/  ULDC UR4, c[0x0][0xc] ;  /* 0x0000030000047ab9 */ /* 0x000fe20000000800 */
[----:B------:R-:W-:Y:S01]  /*6d20*/  UIADD3 UR16, UR5, -0x1, URZ ;  /* 0xffffffff05107890 */ /* 0x000fe2000fffe03f */
[----:B------:R-:W-:Y:S01]  /*6d30*/  BSSY B0, `(.L_x_169) ;  /* 0x00000cc000007945 */ /* 0x000fe20003800000 */
[----:B------:R-:W-:Y:S01]  /*6d40*/  ULDC UR6, c[0x0][0x658] ;  /* 0x0001960000067ab9 */ /* 0x000fe20000000800 */
[----:B------:R-:W-:Y:S01]  /*6d50*/  ULDC UR5, c[0x0][0x10] ;  /* 0x0000040000057ab9 */ /* 0x000fe20000000800 */
[----:B------:R-:W-:Y:S01]  /*6d60*/  UMOV UR7, 0xffffffff ;  /* 0xffffffff00077882 */ /* 0x000fe20000000000 */
[----:B------:R-:W-:Y:S01]  /*6d70*/  UMOV UR8, 0x1 ;  /* 0x0000000100087882 */ /* 0x000fe20000000000 */
[----:B------:R-:W-:Y:S01]  /*6d80*/  UIMAD.WIDE.U32 UR4, UR4, UR5, URZ ;  /* 0x00000005040472a5 */ /* 0x000fe2000f8e003f */
[----:B------:R-:W-:Y:S01]  /*6d90*/  IMAD.MOV.U32 R9, RZ, RZ, 0x1 ;  /* 0x00000001ff097424 */ /* 0x000fe200078e00ff */
[----:B------:R-:W-:Y:S01]  /*6da0*/  USHF.L.U32 UR7, UR7, UR6, URZ ;  /* 0x0000000607077299 */ /* 0x000fe2000800063f */
[----:B------:R-:W-:Y:S01]  /*6db0*/  LOP3.LUT R8, R19, 0x2, RZ, 0xfc, !PT ;  /* 0x0000000213087812 */ /* 0x000fe200078efcff */
[----:B------:R-:W-:-:S02]  /*6dc0*/  USHF.L.U32 UR18, UR8, UR6, URZ ;  /* 0x0000000608127299 */ /* 0x000fc4000800063f */
[----:B------:R-:W-:Y:S01]  /*6dd0*/  ULOP3.LUT UR17, URZ, UR7, URZ, 0x33, !UPT ;  /* 0x000000073f117292 */ /* 0x000fe2000f8e333f */
[----:B------:R-:W-:Y:S01]  /*6de0*/  ULDC UR6, c[0x0][0x14] ;  /* 0x0000050000067ab9 */ /* 0x000fe20000000800 */
[----:B------:R-:W-:Y:S01]  /*6df0*/  ULDC.64 UR22, c[0x0][0x198] ;  /* 0x0000660000167ab9 */ /* 0x000fe20000000a00 */
[----:B------:R-:W-:Y:S02]  /*6e00*/  UIMAD.WIDE.U32 UR20, UR4, UR6, URZ ;  /* 0x00000006041472a5 */ /* 0x000fe4000f8e003f */
[----:B------:R-:W-:Y:S01]  /*6e10*/  UIMAD UR13, UR5, UR6, URZ ;  /* 0x00000006050d72a4 */ /* 0x000fe2000f8e023f */
[----:B0-----:R-:W-:-:S03]  /*6e20*/  VIADD R0, R0, 0x1f ;  /* 0x0000001f00007836 */ /* 0x001fc60000000000 */
[----:B------:R-:W-:Y:S02]  /*6e30*/  UIADD3 UR13, UR21, UR13, URZ ;  /* 0x0000000d150d7290 */ /* 0x000fe4000fffe03f */
[----:B------:R-:W-:-:S04]  /*6e40*/  SHF.R.S32.HI R3, RZ, 0x1f, R0 ;  /* 0x0000001fff037819 */ /* 0x000fc80000011400 */
[----:B------:R-:W-:Y:S01]  /*6e50*/  LEA.HI R10, R3, R0, RZ, 0x5 ;  /* 0x00000000030a7211 */ /* 0x000fe200078f28ff */
[C---:B-1----:R-:W-:Y:S02]  /*6e60*/  IMAD.SHL.U32 R11, R12.reuse, 0x40, RZ ;  /* 0x000000400c0b7824 */ /* 0x042fe400078e00ff */
[----:B------:R-:W-:Y:S01]  /*6e70*/  IMAD.SHL.U32 R12, R12, 0x800, RZ ;  /* 0x000008000c0c7824 */ /* 0x000fe200078e00ff */
[----:B------:R-:W-:Y:S01]  /*6e80*/  SHF.R.S32.HI R10, RZ, 0x5, R10 ;  /* 0x00000005ff0a7819 */ /* 0x000fe2000001140a */
[----:B------:R-:W-:Y:S01]  /*6e90*/  IMAD.MOV.U32 R0, RZ, RZ, 0x1 ;  /* 0x00000001ff007424 */ /* 0x000fe200078e00ff */
[----:B------:R-:W-:Y:S01]  /*6ea0*/  LOP3.LUT R11, R11, 0x40, RZ, 0xc0, !PT ;  /* 0x000000400b0b7812 */ /* 0x000fe200078ec0ff */
[----:B------:R-:W-:Y:S01]  /*6eb0*/  IMAD.MOV.U32 R3, RZ, RZ, RZ ;  /* 0x000000ffff037224 */ /* 0x000fe200078e00ff */
[----:B------:R-:W-:Y:S01]  /*6ec0*/  LOP3.LUT R12, R12, 0x800, RZ, 0xc0, !PT ;  /* 0x000008000c0c7812 */ /* 0x000fe200078ec0ff */
[----:B------:R-:W-:-:S07]  /*6ed0*/  VIADD R13, R10, 0x1 ;  /* 0x000000010a0d7836 */ /* 0x000fce0000000000 */
.L_x_180:
[----:B------:R-:W-:-:S03]  /*6ee0*/  UMOV UR4, 0xffffffff ;  /* 0xffffffff00047882 */ /* 0x000fc60000000000 */
[----:B------:R-:W-:Y:S05]  /*6ef0*/  BRA.DIV UR4, `(.L_x_170) ;  /* 0x0000001604107947 */ /* 0x000fea000b800000 */
[----:B------:R-:W-:-:S13]  /*6f00*/  ELECT P6, URZ, PT ;  /* 0x00000000003f782f */ /* 0x000fda00038c0000 */
.L_x_201:
[----:B------:R-:W0:Y:S01]  /*6f10*/  LDC R4, c[0x0][0x28c] ;  /* 0x0000a300ff047b82 */ /* 0x000e220000000800 */
[----:B------:R-:W-:Y:S01]  /*6f20*/  BSSY B1, `(.L_x_171) ;  /* 0x0000038000017945 */ /* 0x000fe20003800000 */
[----:B0-----:R-:W-:-:S13]  /*6f30*/  ISETP.LT.OR P6, PT, R4, 0x1, !P6 ;  /* 0x000000010400780c */ /* 0x001fda00077c1670 */
[----:B------:R-:W-:Y:S05]  /*6f40*/  @P6 BRA `(.L_x_172) ;  /* 0x0000000000d46947 */ /* 0x000fea0003800000 */
[----:B------:R-:W-:Y:S02]  /*6f50*/  IMAD R20, R20, 0x80, R11 ;  /* 0x0000008014147824 */ /* 0x000fe400078e020b */
[----:B------:R-:W-:Y:S02]  /*6f60*/  IMAD.SHL.U32 R21, R21, 0x80, RZ ;  /* 0x0000008015157824 */ /* 0x000fe400078e00ff */
[----:B------:R-:W-:Y:S02]  /*6f70*/  IMAD.MOV.U32 R24, RZ, RZ, RZ ;  /* 0x000000ffff187224 */ /* 0x000fe400078e00ff */
[----:B------:R-:W-:Y:S02]  /*6f80*/  IMAD.MOV.U32 R4, RZ, RZ, R13 ;  /* 0x000000ffff047224 */ /* 0x000fe400078e000d */
[----:B------:R-:W-:Y:S02]  /*6f90*/  IMAD.MOV.U32 R5, RZ, RZ, R0 ;  /* 0x000000ffff057224 */ /* 0x000fe400078e0000 */
[----:B------:R-:W-:-:S07]  /*6fa0*/  IMAD.MOV.U32 R7, RZ, RZ, R3 ;  /* 0x000000ffff077224 */ /* 0x000fce00078e0003 */
.L_x_175:
[----:B------:R-:W0:Y:S01]  /*6fb0*/  S2R R15, SR_CgaCtaId ;  /* 0x00000000000f7919 */ /* 0x000e220000008800 */
[----:B------:R-:W-:Y:S02]  /*6fc0*/  MOV R14, 0x400 ;  /* 0x00000400000e7802 */ /* 0x000fe40000000f00 */
[----:B------:R-:W-:Y:S02]  /*6fd0*/  LOP3.LUT P1, RZ, R18, 0x7f, RZ, 0xc0, !PT ;  /* 0x0000007f12ff7812 */ /* 0x000fe4000782c0ff */
[----:B0-----:R-:W-:Y:S02]  /*6fe0*/  LEA R22, R15, R14, 0x18 ;  /* 0x0000000e0f167211 */ /* 0x001fe400078ec0ff */
[----:B------:R-:W-:-:S09]  /*6ff0*/  SHF.L.U32 R14, R5, 0x1f, RZ ;  /* 0x0000001f050e7819 */ /* 0x000fd200000006ff */
[----:B------:R-:W0:Y:S01]  /*7000*/  @!P1 LDC R15, c[0x0][0x500] ;  /* 0x00014000ff0f9b82 */ /* 0x000e220000000800 */
[----:B------:R-:W-:-:S04]  /*7010*/  IMAD R23, R7, 0x8, R22 ;  /* 0x0000000807177824 */ /* 0x000fc800078e0216 */
[----:B------:R-:W1:Y:S02]  /*7020*/  SYNCS.PHASECHK.TRANS64.TRYWAIT P0, [R23+URZ+0x70], R14 ;  /* 0x0000700e170075a7 */ /* 0x000e64000800017f */
[----:B-1----:R-:W-:Y:S05]  /*7030*/  @!P0 BRA `(.L_x_173) ;  /* 0x0000001000e08947 */ /* 0x002fea0003800000 */
.L_x_202:
[----:B-1----:R-:W-:Y:S01]  /*7040*/  PRMT R14, R8, 0x9910, RZ ;  /* 0x00009910080e7816 */ /* 0x002fe200000000ff */
[----:B0-----:R0:W-:Y:S03]  /*7050*/  @!P1 SYNCS.ARRIVE.TRANS64 RZ, [R23+URZ], R15 ;  /* 0x0000000f17ff99a7 */ /* 0x0011e6000800003f */
[----:B------:R-:W-:-:S13]  /*7060*/  ISETP.NE.AND P0, PT, R14, 0x2, PT ;  /* 0x000000020e00780c */ /* 0x000fda0003f05270 */
[----:B0-----:R-:W-:Y:S05]  /*7070*/  @P0 BRA `(.L_x_174) ;  /* 0x0000000000040947 */ /* 0x001fea0003800000 */
[----:B------:R-:W-:Y:S01]  /*7080*/  BPT.TRAP 0x1 ;  /* 0x000000040000795c */ /* 0x000fe20000300000 */
.L_x_174:
[----:B------:R-:W-:Y:S01]  /*7090*/  IMAD R14, R7, 0x1000, R12 ;  /* 0x00001000070e7824 */ /* 0x000fe200078e020c */
[----:B------:R-:W-:Y:S01]  /*70a0*/  R2UR UR9, R23 ;  /* 0x00000000170972ca */ /* 0x000fe200000e0000 */
[--C-:B------:R-:W-:Y:S01]  /*70b0*/  IMAD R15, R7, 0x2000, R22.reuse ;  /* 0x00002000070f7824 */ /* 0x100fe200078e0216 */
[----:B------:R-:W-:Y:S01]  /*70c0*/  UIADD3 UR4, UP0, UR22, 0xf0, URZ ;  /* 0x000000f016047890 */ /* 0x000fe2000ff1e03f */
[----:B------:R-:W-:Y:S01]  /*70d0*/  IMAD R14, R14, 0x2, R22 ;  /* 0x000000020e0e7824 */ /* 0x000fe200078e0216 */
[----:B------:R-:W-:Y:S01]  /*70e0*/  R2UR UR11, R21 ;  /* 0x00000000150b72ca */ /* 0x000fe200000e0000 */
[----:B------:R-:W-:Y:S01]  /*70f0*/  VIADD R4, R4, 0xffffffff ;  /* 0xffffffff04047836 */ /* 0x000fe20000000000 */
[----:B------:R-:W-:Y:S01]  /*7100*/  R2UR UR5, R15 ;  /* 0x000000000f0572ca */ /* 0x000fe200000e0000 */
[----:B------:R-:W-:Y:S01]  /*7110*/  UIADD3 UR24, UP1, UR22, 0x1f0, URZ ;  /* 0x000001f016187890 */ /* 0x000fe2000ff3e03f */
[----:B------:R-:W-:Y:S01]  /*7120*/  R2UR UR8, R14 ;  /* 0x000000000e0872ca */ /* 0x000fe200000e0000 */
[----:B------:R-:W-:Y:S01]  /*7130*/  VIADD R7, R7, 0x1 ;  /* 0x0000000107077836 */ /* 0x000fe20000000000 */
[----:B------:R-:W-:Y:S01]  /*7140*/  R2UR UR10, R24 ;  /* 0x00000000180a72ca */ /* 0x000fe200000e0000 */
[----:B------:R-:W-:Y:S01]  /*7150*/  UIADD3.X UR25, URZ, UR23, URZ, UP1, !UPT ;  /* 0x000000173f197290 */ /* 0x000fe20008ffe43f */
[----:B------:R-:W-:Y:S01]  /*7160*/  R2UR UR12, R6 ;  /* 0x00000000060c72ca */ /* 0x000fe200000e0000 */
[----:B------:R-:W-:Y:S01]  /*7170*/  UMOV UR6, 0x0 ;  /* 0x0000000000067882 */ /* 0x000fe20000000000 */
[----:B------:R-:W-:Y:S01]  /*7180*/  R2UR UR19, R20 ;  /* 0x00000000141372ca */ /* 0x000fe200000e0000 */
[----:B------:R-:W-:Y:S01]  /*7190*/  UMOV UR7, 0x10000000 ;  /* 0x1000000000077882 */ /* 0x000fe20000000000 */
[----:B------:R-:W-:Y:S01]  /*71a0*/  ISETP.GT.AND P1, PT, R4, 0x1, PT ;  /* 0x000000010400780c */ /* 0x000fe20003f24270 */
[----:B------:R-:W-:Y:S01]  /*71b0*/  UMOV UR26, 0x30000 ;  /* 0x00030000001a7882 */ /* 0x000fe20000000000 */
[C---:B------:R-:W-:Y:S01]  /*71c0*/  ISETP.NE.AND P0, PT, R7.reuse, 0xe, PT ;  /* 0x0000000e0700780c */ /* 0x040fe20003f05270 */
[----:B------:R-:W-:Y:S01]  /*71d0*/  UIADD3 UR14, UR5, 0x200, URZ ;  /* 0x00000200050e7890 */ /* 0x000fe2000fffe03f */
[----:B------:R-:W-:Y:S01]  /*71e0*/  VIADD R24, R24, 0x20 ;  /* 0x0000002018187836 */ /* 0x000fe20000000000 */
[----:B------:R-:W-:Y:S01]  /*71f0*/  UIADD3.X UR5, URZ, UR23, URZ, UP0, !UPT ;  /* 0x000000173f057290 */ /* 0x000fe200087fe43f */
[----:B------:R-:W-:Y:S01]  /*7200*/  SEL R14, RZ, 0x1, P0 ;  /* 0x00000001ff0e7807 */ /* 0x000fe20000000000 */
[----:B------:R-:W-:Y:S01]  /*7210*/  UIADD3 UR15, UR8, 0x1c200, URZ ;  /* 0x0001c200080f7890 */ /* 0x000fe2000fffe03f */
[----:B------:R-:W-:-:S02]  /*7220*/  SEL R7, R7, RZ, P0 ;  /* 0x000000ff07077207 */ /* 0x000fc40000000000 */
[----:B------:R-:W-:Y:S01]  /*7230*/  UMOV UR8, UR14 ;  /* 0x0000000e00087c82 */ /* 0x000fe20008000000 */
[----:B------:R-:W-:-:S03]  /*7240*/  LOP3.LUT R5, R5, R14, RZ, 0x3c, !PT ;  /* 0x0000000e05057212 */ /* 0x000fc600078e3cff */
[----:B------:R0:W-:Y:S02]  /*7250*/  UTMALDG.3D [UR8], [UR4], desc[UR6] ;  /* 0x00000608040075b4 */ /* 0x0001e40008011000 */
[----:B0-----:R-:W-:Y:S01]  /*7260*/  UMOV UR8, UR15 ;  /* 0x0000000f00087c82 */ /* 0x001fe20008000000 */
[----:B------:R-:W-:Y:S02]  /*7270*/  UMOV UR11, UR19 ;  /* 0x00000013000b7c82 */ /* 0x000fe40008000000 */
[----:B------:R0:W-:Y:S02]  /*7280*/  UTMALDG.3D.MULTICAST [UR8], [UR24], UR26, desc[UR6] ;  /* 0x00000608180073b4 */ /* 0x0001e4000801181a */
[----:B0-----:R-:W-:Y:S05]  /*7290*/  @P1 BRA `(.L_x_175) ;  /* 0xfffffffc00441947 */ /* 0x001fea000383ffff */
.L_x_172:
[----:B------:R-:W-:Y:S05]  /*72a0*/  BSYNC B1 ;  /* 0x0000000000017941 */ /* 0x000fea0003800000 */
.L_x_171:
[----:B------:R-:W-:Y:S01]  /*72b0*/  LOP3.LUT P1, RZ, R9, 0xff, RZ, 0xc0, !PT ;  /* 0x000000ff09ff7812 */ /* 0x000fe2000782c0ff */
[C---:B------:R-:W-:Y:S01]  /*72c0*/  IMAD.IADD R6, R10.reuse, 0x1, R3 ;  /* 0x000000010a067824 */ /* 0x040fe200078e0203 */
[----:B------:R-:W-:Y:S01]  /*72d0*/  ULDC.64 UR4, c[0x0][0x650] ;  /* 0x0001940000047ab9 */ /* 0x000fe20000000a00 */
[----:B------:R-:W-:Y:S01]  /*72e0*/  ISETP.GE.U32.AND P2, PT, R10, 0xe, PT ;  /* 0x0000000e0a00780c */ /* 0x000fe20003f46070 */
[----:B------:R-:W-:Y:S01]  /*72f0*/  BSSY B1, `(.L_x_176) ;  /* 0x000006d000017945 */ /* 0x000fe20003800000 */
[----:B------:R-:W-:Y:S01]  /*7300*/  IMAD.MOV.U32 R21, RZ, RZ, -0x1 ;  /* 0xffffffffff157424 */ /* 0x000fe200078e00ff */
[----:B------:R-:W-:Y:S01]  /*7310*/  ISETP.GT.U32.AND P0, PT, R6, 0xd, PT ;  /* 0x0000000d0600780c */ /* 0x000fe20003f04070 */
[----:B------:R-:W-:Y:S01]  /*7320*/  IMAD.MOV.U32 R20, RZ, RZ, -0x1 ;  /* 0xffffffffff147424 */ /* 0x000fe200078e00ff */
[----:B------:R-:W-:Y:S02]  /*7330*/  SHF.R.U32.HI R4, RZ, 0x1, R6 ;  /* 0x00000001ff047819 */ /* 0x000fe40000011606 */
[----:B------:R-:W-:-:S02]  /*7340*/  ISETP.LT.U32.AND P0, PT, R10, 0xe, P0 ;  /* 0x0000000e0a00780c */ /* 0x000fc40000701070 */
[----:B------:R-:W-:Y:S01]  /*7350*/  PRMT R9, RZ, 0x7610, R9 ;  /* 0x00007610ff097816 */ /* 0x000fe20000000009 */
[----:B------:R-:W0:Y:S01]  /*7360*/  @P1 S2R R14, SR_CgaCtaId ;  /* 0x00000000000e1919 */ /* 0x000e220000008800 */
[----:B------:R-:W-:Y:S01]  /*7370*/  @P1 MOV R3, 0x400 ;  /* 0x0000040000031802 */ /* 0x000fe20000000f00 */
[----:B------:R-:W-:-:S05]  /*7380*/  IMAD.WIDE.U32 R4, R4, -0x6db6db6d, RZ ;  /* 0x9249249304047825 */ /* 0x000fca00078e00ff */
[----:B------:R-:W-:Y:S02]  /*7390*/  SHF.R.U32.HI R5, RZ, 0x2, R5 ;  /* 0x00000002ff057819 */ /* 0x000fe40000011605 */
[----:B------:R-:W-:Y:S02]  /*73a0*/  PRMT R4, RZ, 0x7610, R4 ;  /* 0x00007610ff047816 */ /* 0x000fe40000000004 */
[----:B0-----:R-:W-:-:S04]  /*73b0*/  @P1 LEA R3, R14, R3, 0x18 ;  /* 0x000000030e031211 */ /* 0x001fc800078ec0ff */
[----:B------:R0:W-:Y:S01]  /*73c0*/  @P1 SYNCS.ARRIVE.TRANS64.A1T0 RZ, [R3+URZ+0xf8], RZ ;  /* 0x0000f8ff03ff19a7 */ /* 0x0001e2000810003f */
[----:B------:R-:W-:-:S04]  /*73d0*/  IADD3 R16, P1, R16, UR20, RZ ;  /* 0x0000001410107c10 */ /* 0x000fc8000ff3e0ff */
[----:B------:R-:W-:Y:S02]  /*73e0*/  IADD3.X R17, R17, UR13, RZ, P1, !PT ;  /* 0x0000000d11117c10 */ /* 0x000fe40008ffe4ff */
[----:B0-----:R-:W-:Y:S02]  /*73f0*/  SEL R3, RZ, 0x1, !P0 ;  /* 0x00000001ff037807 */ /* 0x001fe40004000000 */
[----:B------:R-:W-:Y:S02]  /*7400*/  ISETP.GE.U32.AND P0, PT, R16, UR4, PT ;  /* 0x0000000410007c0c */ /* 0x000fe4000bf06070 */
[----:B------:R-:W-:Y:S01]  /*7410*/  LOP3.LUT R0, R0, R3, RZ, 0x3c, !PT ;  /* 0x0000000300007212 */ /* 0x000fe200078e3cff */
[----:B------:R-:W-:Y:S01]  /*7420*/  IMAD R3, R5, -0xe, R6 ;  /* 0xfffffff205037824 */ /* 0x000fe200078e0206 */
[----:B------:R-:W-:Y:S01]  /*7430*/  ISETP.GE.U32.AND.EX P0, PT, R17, UR5, PT, P0 ;  /* 0x0000000511007c0c */ /* 0x000fe2000bf06100 */
[----:B------:R-:W-:Y:S01]  /*7440*/  IMAD.MOV.U32 R6, RZ, RZ, -0x1 ;  /* 0xffffffffff067424 */ /* 0x000fe200078e00ff */
[----:B------:R-:W-:-:S11]  /*7450*/  @P2 LOP3.LUT R0, R0, 0x1, R5, 0x78, !PT ;  /* 0x0000000100002812 */ /* 0x000fd600078e7805 */
[----:B------:R-:W-:Y:S05]  /*7460*/  @P0 BRA `(.L_x_177) ;  /* 0x0000000400540947 */ /* 0x000fea0003800000 */
[----:B------:R-:W0:Y:S01]  /*7470*/  S2R R15, SR_CTAID.X ;  /* 0x00000000000f7919 */ /* 0x000e220000002500 */
[----:B------:R-:W-:Y:S01]  /*7480*/  ULDC.64 UR4, c[0x0][0x628] ;  /* 0x00018a0000047ab9 */ /* 0x000fe20000000a00 */
[----:B------:R-:W-:Y:S01]  /*7490*/  ULDC UR7, c[0x0][0x630] ;  /* 0x00018c0000077ab9 */ /* 0x000fe20000000800 */
[----:B------:R-:W-:Y:S01]  /*74a0*/  ISETP.NE.U32.AND P0, PT, RZ, UR4, PT ;  /* 0x00000004ff007c0c */ /* 0x000fe2000bf05070 */
[----:B------:R-:W1:Y:S01]  /*74b0*/  S2R R20, SR_CTAID.Y ;  /* 0x0000000000147919 */ /* 0x000e620000002600 */
[----:B------:R-:W-:Y:S01]  /*74c0*/  ULDC UR8, c[0x0][0x150] ;  /* 0x0000540000087ab9 */ /* 0x000fe20000000800 */
[----:B------:R-:W-:Y:S01]  /*74d0*/  IMAD.MOV.U32 R4, RZ, RZ, R16 ;  /* 0x000000ffff047224 */ /* 0x000fe200078e0010 */
[----:B------:R-:W-:Y:S01]  /*74e0*/  ISETP.NE.AND.EX P0, PT, RZ, UR5, PT, P0 ;  /* 0x00000005ff007c0c */ /* 0x000fe2000bf05300 */
[----:B------:R-:W-:Y:S01]  /*74f0*/  IMAD.MOV.U32 R5, RZ, RZ, R17 ;  /* 0x000000ffff057224 */ /* 0x000fe200078e0011 */
[----:B0-----:R-:W-:-:S11]  /*7500*/  I2FP.F32.U32 R22, R15 ;  /* 0x0000000f00167245 */ /* 0x001fd60000201000 */
[----:B------:R-:W-:Y:S05]  /*7510*/  @!P0 BRA `(.L_x_178) ;  /* 0x0000000000288947 */ /* 0x000fea0003800000 */
[----:B------:R-:W-:Y:S02]  /*7520*/  ULDC UR6, c[0x0][0x634] ;  /* 0x00018d0000067ab9 */ /* 0x000fe40000000800 */
[----:B------:R-:W-:-:S05]  /*7530*/  IADD3 R5, P0, R16, UR6, RZ ;  /* 0x0000000610057c10 */ /* 0x000fca000ff1e0ff */
[----:B------:R-:W-:-:S04]  /*7540*/  IMAD.X R21, RZ, RZ, R17, P0 ;  /* 0x000000ffff157224 */ /* 0x000fc800000e0611 */
[----:B------:R-:W-:-:S04]  /*7550*/  IMAD.WIDE.U32 R6, R21, UR4, RZ ;  /* 0x0000000415067c25 */ /* 0x000fc8000f8e00ff */
[----:B------:R-:W-:-:S04]  /*7560*/  IMAD.WIDE.U32 R6, P0, R5, UR5, R6 ;  /* 0x0000000505067c25 */ /* 0x000fc8000f800006 */
[----:B------:R-:W-:-:S04]  /*7570*/  IMAD.WIDE.U32 R4, R5, UR4, RZ ;  /* 0x0000000405047c25 */ /* 0x000fc8000f8e00ff */
[----:B------:R-:W-:Y:S01]  /*7580*/  IMAD.MOV.U32 R4, RZ, RZ, R7 ;  /* 0x000000ffff047224 */ /* 0x000fe200078e0007 */
[----:B------:R-:W-:Y:S01]  /*7590*/  IADD3 RZ, P1, R5, R6, RZ ;  /* 0x0000000605ff7210 */ /* 0x000fe20007f3e0ff */
[----:B------:R-:W-:-:S04]  /*75a0*/  IMAD.X R5, RZ, RZ, RZ, P0 ;  /* 0x000000ffff057224 */ /* 0x000fc800000e06ff */
[----:B------:R-:W-:-:S08]  /*75b0*/  IMAD.WIDE.U32.X R4, R21, UR5, R4, P1 ;  /* 0x0000000515047c25 */ /* 0x000fd000088e0404 */
.L_x_178:
[--C-:B------:R-:W-:Y:S01]  /*75c0*/  SHF.R.U64 R14, R4, UR7, R5.reuse ;  /* 0x00000007040e7c19 */ /* 0x100fe20008001205 */
[----:B------:R-:W-:Y:S01]  /*75d0*/  FMUL R22, R22, UR8 ;  /* 0x0000000816167c20 */ /* 0x000fe20008400000 */
[----:B------:R-:W-:Y:S01]  /*75e0*/  SHF.R.U32.HI R4, RZ, UR7, R5 ;  /* 0x00000007ff047c19 */ /* 0x000fe20008011605 */
[----:B------:R-:W0:Y:S01]  /*75f0*/  LDC R6, c[0x0][0x144] ;  /* 0x00005100ff067b82 */ /* 0x000e220000000800 */
[----:B------:R-:W-:Y:S01]  /*7600*/  IADD3 R5, P0, RZ, -R14, RZ ;  /* 0x8000000eff057210 */ /* 0x000fe20007f1e0ff */
[----:B------:R-:W-:Y:S01]  /*7610*/  ULDC UR6, c[0x0][0x154] ;  /* 0x0000550000067ab9 */ /* 0x000fe20000000800 */
[----:B-1----:R-:W-:Y:S01]  /*7620*/  I2FP.F32.U32 R7, R20 ;  /* 0x0000001400077245 */ /* 0x002fe20000201000 */
[----:B------:R-:W1:Y:S01]  /*7630*/  F2I.U32.TRUNC.NTZ R22, R22 ;  /* 0x0000001600167305 */ /* 0x000e62000020f000 */
[----:B------:R-:W-:Y:S01]  /*7640*/  ULDC.64 UR4, c[0x0][0x620] ;  /* 0x0001880000047ab9 */ /* 0x000fe20000000a00 */
[----:B------:R-:W-:Y:S01]  /*7650*/  IMAD.X R4, RZ, RZ, ~R4, P0 ;  /* 0x000000ffff047224 */ /* 0x000fe200000e0e04 */
[----:B------:R-:W-:Y:S01]  /*7660*/  ISETP.NE.AND P2, PT, R2, 0x1, PT ;  /* 0x000000010200780c */ /* 0x000fe20003f45270 */
[----:B------:R-:W-:Y:S01]  /*7670*/  FMUL R23, R7, UR6 ;  /* 0x0000000607177c20 */ /* 0x000fe20008400000 */
[----:B------:R-:W2:Y:S01]  /*7680*/  LDC R25, c[0x0][0x148] ;  /* 0x00005200ff197b82 */ /* 0x000ea20000000800 */
[----:B------:R-:W-:Y:S01]  /*7690*/  IMAD R4, R4, UR4, RZ ;  /* 0x0000000404047c24 */ /* 0x000fe2000f8e02ff */
[----:B------:R-:W-:-:S02]  /*76a0*/  ULDC.64 UR6, c[0x0][0x640] ;  /* 0x0001900000067ab9 */ /* 0x000fc40000000a00 */
[----:B------:R-:W-:Y:S01]  /*76b0*/  ISETP.NE.U32.AND P0, PT, RZ, UR6, PT ;  /* 0x00000006ff007c0c */ /* 0x000fe2000bf05070 */
[----:B------:R-:W3:Y:S01]  /*76c0*/  F2I.U32.TRUNC.NTZ R23, R23 ;  /* 0x0000001700177305 */ /* 0x000ee2000020f000 */
[C---:B------:R-:W-:Y:S02]  /*76d0*/  IMAD R7, R5.reuse, UR5, R4 ;  /* 0x0000000505077c24 */ /* 0x040fe4000f8e0204 */
[----:B------:R-:W-:Y:S01]  /*76e0*/  IMAD.WIDE.U32 R4, R5, UR4, R16 ;  /* 0x0000000405047c25 */ /* 0x000fe2000f8e0010 */
[----:B------:R-:W-:Y:S01]  /*76f0*/  ULDC UR4, c[0x0][0x618] ;  /* 0x0001860000047ab9 */ /* 0x000fe20000000800 */
[----:B------:R-:W-:Y:S02]  /*7700*/  ISETP.NE.AND.EX P0, PT, RZ, UR7, PT, P0 ;  /* 0x00000007ff007c0c */ /* 0x000fe4000bf05300 */
[----:B------:R-:W-:Y:S02]  /*7710*/  IMAD.IADD R5, R5, 0x1, R7 ;  /* 0x0000000105057824 */ /* 0x000fe400078e0207 */
[----:B-1----:R-:W-:-:S03]  /*7720*/  IMAD.MOV R22, RZ, RZ, -R22 ;  /* 0x000000ffff167224 */ /* 0x002fc600078e0a16 */
[----:B------:R-:W-:Y:S01]  /*7730*/  SHF.R.U64 R21, R4, UR4, R5 ;  /* 0x0000000404157c19 */ /* 0x000fe20008001205 */
[----:B0-----:R-:W-:Y:S01]  /*7740*/  IMAD R15, R6, R22, R15 ;  /* 0x00000016060f7224 */ /* 0x001fe200078e020f */
[----:B------:R-:W-:Y:S01]  /*7750*/  SHF.R.U32.HI R4, RZ, UR4, R5 ;  /* 0x00000004ff047c19 */ /* 0x000fe20008011605 */
[----:B------:R-:W-:Y:S01]  /*7760*/  ULDC UR4, c[0x0][0x608] ;  /* 0x0001820000047ab9 */ /* 0x000fe20000000800 */
[----:B---3--:R-:W-:Y:S02]  /*7770*/  IMAD.MOV R6, RZ, RZ, -R23 ;  /* 0x000000ffff067224 */ /* 0x008fe400078e0a17 */
[--C-:B------:R-:W-:Y:S02]  /*7780*/  SHF.R.U64 R22, R21, UR4, R4.reuse ;  /* 0x0000000415167c19 */ /* 0x100fe40008001204 */
[----:B------:R-:W-:Y:S01]  /*7790*/  SHF.R.U32.HI R5, RZ, UR4, R4 ;  /* 0x00000004ff057c19 */ /* 0x000fe20008011604 */
[----:B------:R-:W-:Y:S01]  /*77a0*/  ULDC UR4, c[0x0][0x658] ;  /* 0x0001960000047ab9 */ /* 0x000fe20000000800 */
[----:B--2---:R-:W-:-:S02]  /*77b0*/  @P2 IMAD R15, R25, R6, R20 ;  /* 0x00000006190f2224 */ /* 0x004fc400078e0214 */
[--C-:B------:R-:W-:Y:S02]  /*77c0*/  SHF.R.U64 R20, R22, UR4, R5.reuse ;  /* 0x0000000416147c19 */ /* 0x100fe40008001205 */
[----:B------:R-:W-:-:S03]  /*77d0*/  SHF.R.U32.HI R23, RZ, UR4, R5 ;  /* 0x00000004ff177c19 */ /* 0x000fc60008011605 */
[----:B------:R-:W-:Y:S02]  /*77e0*/  IMAD.MOV.U32 R6, RZ, RZ, R20 ;  /* 0x000000ffff067224 */ /* 0x000fe400078e0014 */
[----:B------:R-:W-:Y:S01]  /*77f0*/  IMAD.MOV.U32 R5, RZ, RZ, R23 ;  /* 0x000000ffff057224 */ /* 0x000fe200078e0017 */
[----:B------:R-:W-:Y:S06]  /*7800*/  @!P0 BRA `(.L_x_179) ;  /* 0x00000000002c8947 */ /* 0x000fec0003800000 */
        /* <DEDUP_REMOVED lines=9> */
[----:B------:R-:W-:-:S04]  /*78a0*/  IMAD.WIDE.U32.X R4, R23, UR7, R4, P1 ;  /* 0x0000000717047c25 */ /* 0x000fc800088e0404 */
[----:B------:R-:W-:-:S07]  /*78b0*/  IMAD.MOV.U32 R6, RZ, RZ, R4 ;  /* 0x000000ffff067224 */ /* 0x000fce00078e0004 */
.L_x_179:
[----:B------:R-:W-:Y:S01]  /*78c0*/  ULDC UR4, c[0x0][0x648] ;  /* 0x0001920000047ab9 */ /* 0x000fe20000000800 */
[----:B------:R-:W-:Y:S01]  /*78d0*/  LOP3.LUT R4, R22, UR17, RZ, 0xc0, !PT ;  /* 0x0000001116047c12 */ /* 0x000fe2000f8ec0ff */
[----:B------:R-:W-:Y:S01]  /*78e0*/  ULDC UR5, c[0x0][0x610] ;  /* 0x0001840000057ab9 */ /* 0x000fe20000000800 */
[----:B------:R-:W-:Y:S01]  /*78f0*/  SHF.R.U64 R5, R6, UR4, R5 ;  /* 0x0000000406057c19 */ /* 0x000fe20008001205 */
[----:B------:R-:W-:Y:S01]  /*7900*/  ULDC UR4, c[0x0][0x638] ;  /* 0x00018e0000047ab9 */ /* 0x000fe20000000800 */
[----:B------:R-:W-:-:S03]  /*7910*/  LOP3.LUT R21, R21, UR16, RZ, 0xc0, !PT ;  /* 0x0000001015157c12 */ /* 0x000fc6000f8ec0ff */
[----:B------:R-:W-:Y:S02]  /*7920*/  IMAD.MOV R7, RZ, RZ, -R5 ;  /* 0x000000ffff077224 */ /* 0x000fe400078e0a05 */
[----:B------:R-:W-:Y:S02]  /*7930*/  IMAD R4, R5, UR18, R4 ;  /* 0x0000001205047c24 */ /* 0x000fe4000f8e0204 */
[----:B------:R-:W-:Y:S01]  /*7940*/  IMAD R20, R7, UR4, R20 ;  /* 0x0000000407147c24 */ /* 0x000fe2000f8e0214 */
[----:B------:R-:W-:Y:S01]  /*7950*/  ULDC UR4, c[0x0][0x600] ;  /* 0x0001800000047ab9 */ /* 0x000fe20000000800 */
[----:B------:R-:W-:Y:S02]  /*7960*/  IMAD R15, R4, UR5, R15 ;  /* 0x00000005040f7c24 */ /* 0x000fe4000f8e020f */
[----:B------:R-:W-:Y:S02]  /*7970*/  IMAD R6, R20, UR4, R21 ;  /* 0x0000000414067c24 */ /* 0x000fe4000f8e0215 */
[----:B------:R-:W-:-:S03]  /*7980*/  IMAD.MOV.U32 R4, RZ, RZ, 0x1 ;  /* 0x00000001ff047424 */ /* 0x000fc600078e00ff */
[----:B------:R-:W-:Y:S02]  /*7990*/  SEL R20, R6, R15, !P2 ;  /* 0x0000000f06147207 */ /* 0x000fe40005000000 */
[----:B------:R-:W-:Y:S01]  /*79a0*/  SEL R21, R15, R6, !P2 ;  /* 0x000000060f157207 */ /* 0x000fe20005000000 */
[----:B------:R-:W-:-:S07]  /*79b0*/  IMAD.MOV.U32 R6, RZ, RZ, R14 ;  /* 0x000000ffff067224 */ /* 0x000fce00078e000e */
.L_x_177:
[----:B------:R-:W-:Y:S05]  /*79c0*/  BSYNC B1 ;  /* 0x0000000000017941 */ /* 0x000fea0003800000 */
.L_x_176:
[----:B------:R-:W-:-:S13]  /*79d0*/  LOP3.LUT P0, RZ, R4, 0xff, RZ, 0xc0, !PT ;  /* 0x000000ff04ff7812 */ /* 0x000fda000780c0ff */
[----:B------:R-:W-:Y:S05]  /*79e0*/  @P0 BRA `(.L_x_180) ;  /* 0xfffffff4003c0947 */ /* 0x000fea000383ffff */
[----:B------:R-:W-:Y:S05]  /*79f0*/  BSYNC B0 ;  /* 0x0000000000007941 */ /* 0x000fea0003800000 */
.L_x_169:
[----:B------:R-:W-:-:S03]  /*7a00*/  UMOV UR4, 0xffffffff ;  /* 0xffffffff00047882 */ /* 0x000fc60000000000 */
[----:B------:R-:W-:Y:S05]  /*7a10*/  BRA.DIV UR4, `(.L_x_181) ;  /* 0x0000000a047c7947 */ /* 0x000fea000b800000 */
[----:B------:R-:W-:-:S13]  /*7a20*/  ELECT P6, URZ, PT ;  /* 0x00000000003f782f */ /* 0x000fda00038c0000 */
.L_x_205:
[----:B------:R-:W-:Y:S04]  /*7a30*/  BSSY B0, `(.L_x_182) ;  /* 0x0000085000007945 */ /* 0x000fe80003800000 */
[----:B------:R-:W-:Y:S05]  /*7a40*/  @!P6 BRA `(.L_x_183) ;  /* 0x00000008000ce947 */ /* 0x000fea0003800000 */
[----:B------:R-:W-:-:S04]  /*7a50*/  LOP3.LUT R19, R19, 0x2, RZ, 0xfc, !PT ;  /* 0x0000000213137812 */ /* 0x000fc800078efcff */
[----:B------:R-:W-:-:S13]  /*7a60*/  ISETP.NE.AND P0, PT, R19, 0x3, PT ;  /* 0x000000031300780c */ /* 0x000fda0003f05270 */
[----:B------:R-:W-:Y:S05]  /*7a70*/  @!P0 BRA `(.L_x_184) ;  /* 0x0000000000048947 */ /* 0x000fea0003800000 */
[----:B------:R-:W-:Y:S01]  /*7a80*/  BPT.TRAP 0x1 ;  /* 0x000000040000795c */ /* 0x000fe20000300000 */
.L_x_184:
[----:B------:R-:W0:Y:S01]  /*7a90*/  S2R R5, SR_CgaCtaId ;  /* 0x0000000000057919 */ /* 0x000e220000008800 */
[----:B------:R-:W-:Y:S02]  /*7aa0*/  MOV R2, 0x400 ;  /* 0x0000040000027802 */ /* 0x000fe40000000f00 */
[----:B------:R-:W-:Y:S02]  /*7ab0*/  SHF.L.U32 R4, R0, 0x1f, RZ ;  /* 0x0000001f00047819 */ /* 0x000fe400000006ff */
[----:B0-----:R-:W-:-:S05]  /*7ac0*/  LEA R2, R5, R2, 0x18 ;  /* 0x0000000205027211 */ /* 0x001fca00078ec0ff */
[----:B------:R-:W-:-:S04]  /*7ad0*/  VIADD R2, R2, 0x70 ;  /* 0x0000007002027836 */ /* 0x000fc80000000000 */
[C---:B------:R-:W-:Y:S02]  /*7ae0*/  IMAD R7, R3.reuse, 0x8, R2 ;  /* 0x0000000803077824 */ /* 0x040fe400078e0202 */
[----:B------:R-:W-:Y:S02]  /*7af0*/  VIADD R3, R3, 0x1 ;  /* 0x0000000103037836 */ /* 0x000fe40000000000 */
[----:B------:R-:W0:Y:S03]  /*7b00*/  SYNCS.PHASECHK.TRANS64.TRYWAIT P0, [R7+URZ], R4 ;  /* 0x00000004070075a7 */ /* 0x000e26000800017f */
[----:B------:R-:W-:-:S04]  /*7b10*/  ISETP.NE.AND P1, PT, R3, 0xe, PT ;  /* 0x0000000e0300780c */ /* 0x000fc80003f25270 */
[----:B------:R-:W-:Y:S02]  /*7b20*/  SEL R5, RZ, 0x1, P1 ;  /* 0x00000001ff057807 */ /* 0x000fe40000800000 */
[----:B------:R-:W-:Y:S02]  /*7b30*/  SEL R3, R3, RZ, P1 ;  /* 0x000000ff03037207 */ /* 0x000fe40000800000 */
[----:B------:R-:W-:-:S03]  /*7b40*/  LOP3.LUT R6, R0, R5, RZ, 0x3c, !PT ;  /* 0x0000000500067212 */ /* 0x000fc600078e3cff */
[----:B------:R-:W-:Y:S01]  /*7b50*/  IMAD R8, R3, 0x8, R2 ;  /* 0x0000000803087824 */ /* 0x000fe200078e0202 */
[----:B------:R-:W-:Y:S01]  /*7b60*/  SHF.L.U32 R5, R6, 0x1f, RZ ;  /* 0x0000001f06057819 */ /* 0x000fe200000006ff */
[----:B0-----:R-:W-:Y:S06]  /*7b70*/  @!P0 BRA `(.L_x_185) ;  /* 0x0000000800448947 */ /* 0x001fec0003800000 */
.L_x_206:
[----:B------:R-:W1:Y:S01]  /*7b80*/  SYNCS.PHASECHK.TRANS64.TRYWAIT P0, [R8+URZ], R5 ;  /* 0x00000005080075a7 */ /* 0x000e62000800017f */
[----:B------:R-:W-:-:S05]  /*7b90*/  VIADD R0, R3, 0x1 ;  /* 0x0000000103007836 */ /* 0x000fca0000000000 */
[----:B------:R-:W-:-:S04]  /*7ba0*/  ISETP.NE.AND P1, PT, R0, 0xe, PT ;  /* 0x0000000e0000780c */ /* 0x000fc80003f25270 */
[----:B------:R-:W-:Y:S02]  /*7bb0*/  SEL R3, RZ, 0x1, P1 ;  /* 0x00000001ff037807 */ /* 0x000fe40000800000 */
[----:B0-----:R-:W-:Y:S02]  /*7bc0*/  SEL R7, R0, RZ, P1 ;  /* 0x000000ff00077207 */ /* 0x001fe40000800000 */
[----:B------:R-:W-:-:S03]  /*7bd0*/  LOP3.LUT R6, R6, R3, RZ, 0x3c, !PT ;  /* 0x0000000306067212 */ /* 0x000fc600078e3cff */
[----:B------:R-:W-:Y:S01]  /*7be0*/  IMAD R9, R7, 0x8, R2 ;  /* 0x0000000807097824 */ /* 0x000fe200078e0202 */
[----:B------:R-:W-:Y:S01]  /*7bf0*/  SHF.L.U32 R4, R6, 0x1f, RZ ;  /* 0x0000001f06047819 */ /* 0x000fe200000006ff */
[----:B-1----:R-:W-:Y:S06]  /*7c00*/  @!P0 BRA `(.L_x_186) ;  /* 0x0000000800348947 */ /* 0x002fec0003800000 */
.L_x_207:
[----:B------:R-:W1:Y:S01]  /*7c10*/  SYNCS.PHASECHK.TRANS64.TRYWAIT P0, [R9+URZ], R4 ;  /* 0x00000004090075a7 */ /* 0x000e62000800017f */
[----:B------:R-:W-:-:S05]  /*7c20*/  VIADD R0, R7, 0x1 ;  /* 0x0000000107007836 */ /* 0x000fca0000000000 */
[----:B------:R-:W-:-:S04]  /*7c30*/  ISETP.NE.AND P1, PT, R0, 0xe, PT ;  /* 0x0000000e0000780c */ /* 0x000fc80003f25270 */
[----:B------:R-:W-:Y:S02]  /*7c40*/  SEL R3, RZ, 0x1, P1 ;  /* 0x00000001ff037807 */ /* 0x000fe40000800000 */
[----:B------:R-:W-:Y:S02]  /*7c50*/  SEL R7, R0, RZ, P1 ;  /* 0x000000ff00077207 */ /* 0x000fe40000800000 */
[----:B------:R-:W-:-:S03]  /*7c60*/  LOP3.LUT R6, R6, R3, RZ, 0x3c, !PT ;  /* 0x0000000306067212 */ /* 0x000fc600078e3cff */
[----:B0-----:R-:W-:Y:S01]  /*7c70*/  IMAD R8, R7, 0x8, R2 ;  /* 0x0000000807087824 */ /* 0x001fe200078e0202 */
[----:B------:R-:W-:Y:S01]  /*7c80*/  SHF.L.U32 R5, R6, 0x1f, RZ ;  /* 0x0000001f06057819 */ /* 0x000fe200000006ff */
[----:B-1----:R-:W-:Y:S06]  /*7c90*/  @!P0 BRA `(.L_x_187) ;  /* 0x0000000800248947 */ /* 0x002fec0003800000 */
.L_x_208:
        /* <DEDUP_REMOVED lines=9> */
.L_x_209:
        /* <DEDUP_REMOVED lines=9> */
.L_x_210:
        /* <DEDUP_REMOVED lines=9> */
.L_x_211:
        /* <DEDUP_REMOVED lines=9> */
.L_x_212:
        /* <DEDUP_REMOVED lines=9> */
.L_x_213:
        /* <DEDUP_REMOVED lines=9> */
.L_x_214:
        /* <DEDUP_REMOVED lines=9> */
.L_x_215:
        /* <DEDUP_REMOVED lines=9> */
.L_x_216:
[----:B------:R-:W1:Y:S01]  /*8120*/  SYNCS.PHASECHK.TRANS64.TRYWAIT P0, [R8+URZ], R5 ;  /* 0x00000005080075a7 */ /* 0x000e62000800017f */
[----:B------:R-:W-:-:S05]  /*8130*/  VIADD R0, R7, 0x1 ;  /* 0x0000000107007836 */ /* 0x000fca0000000000 */
[----:B------:R-:W-:-:S04]  /*8140*/  ISETP.NE.AND P1, PT, R0, 0xe, PT ;  /* 0x0000000e0000780c */ /* 0x000fc80003f25270 */
[----:B------:R-:W-:Y:S02]  /*8150*/  SEL R3, RZ, 0x1, P1 ;  /* 0x00000001ff037807 */ /* 0x000fe40000800000 */
[----:B------:R-:W-:Y:S02]  /*8160*/  SEL R7, R0, RZ, P1 ;  /* 0x000000ff00077207 */ /* 0x000fe40000800000 */
[----:B0-----:R-:W-:-:S03]  /*8170*/  LOP3.LUT R9, R6, R3, RZ, 0x3c, !PT ;  /* 0x0000000306097212 */ /* 0x001fc600078e3cff */
[----:B------:R-:W-:Y:S01]  /*8180*/  IMAD R11, R7, 0x8, R2 ;  /* 0x00000008070b7824 */ /* 0x000fe200078e0202 */
[----:B------:R-:W-:Y:S01]  /*8190*/  SHF.L.U32 R6, R9, 0x1f, RZ ;  /* 0x0000001f09067819 */ /* 0x000fe200000006ff */
[----:B-1----:R-:W-:Y:S06]  /*81a0*/  @!P0 BRA `(.L_x_196) ;  /* 0x0000000400948947 */ /* 0x002fec0003800000 */
.L_x_217:
[----:B------:R-:W1:Y:S01]  /*81b0*/  SYNCS.PHASECHK.TRANS64.TRYWAIT P0, [R11+URZ], R6 ;  /* 0x000000060b0075a7 */ /* 0x000e62000800017f */
[----:B------:R-:W-:-:S05]  /*81c0*/  VIADD R0, R7, 0x1 ;  /* 0x0000000107007836 */ /* 0x000fca0000000000 */
[----:B------:R-:W-:-:S04]  /*81d0*/  ISETP.NE.AND P1, PT, R0, 0xe, PT ;  /* 0x0000000e0000780c */ /* 0x000fc80003f25270 */
[----:B------:R-:W-:Y:S02]  /*81e0*/  SEL R4, RZ, 0x1, P1 ;  /* 0x00000001ff047807 */ /* 0x000fe40000800000 */
[----:B------:R-:W-:Y:S02]  /*81f0*/  SEL R3, R0, RZ, P1 ;  /* 0x000000ff00037207 */ /* 0x000fe40000800000 */
[----:B------:R-:W-:Y:S01]  /*8200*/  LOP3.LUT R0, R9, R4, RZ, 0x3c, !PT ;  /* 0x0000000409007212 */ /* 0x000fe200078e3cff */
[----:B-1----:R-:W-:Y:S06]  /*8210*/  @!P0 BRA `(.L_x_197) ;  /* 0x00000004008c8947 */ /* 0x002fec0003800000 */
.L_x_218:
[----:B------:R-:W-:Y:S01]  /*8220*/  IMAD R3, R3, 0x8, R2 ;  /* 0x0000000803037824 */ /* 0x000fe200078e0202 */
[----:B------:R-:W-:-:S07]  /*8230*/  SHF.L.U32 R0, R0, 0x1f, RZ ;  /* 0x0000001f00007819 */ /* 0x000fce00000006ff */
.L_x_198:
[----:B--2---:R2:W3:Y:S02]  /*8240*/  SYNCS.PHASECHK.TRANS64.TRYWAIT P0, [R3+URZ], R0 ;  /* 0x00000000030075a7 */ /* 0x0044e4000800017f */
[----:B---3--:R-:W-:Y:S05]  /*8250*/  @!P0 NANOSLEEP.SYNCS 0x989680 ;  /* 0x009896800000895d */ /* 0x008fea0003900000 */
[----:B------:R-:W3:Y:S02]  /*8260*/  @!P0 SYNCS.PHASECHK.TRANS64 P0, [R3+URZ], R0 ;  /* 0x00000000030085a7 */ /* 0x000ee4000800007f */
[----:B---3--:R-:W-:Y:S05]  /*8270*/  @!P0 BRA `(.L_x_198) ;  /* 0xfffffffc00f08947 */ /* 0x008fea000383ffff */
.L_x_183:
[----:B------:R-:W-:Y:S05]  /*8280*/  BSYNC B0 ;  /* 0x0000000000007941 */ /* 0x000fea0003800000 */
.L_x_182:
[----:B------:R-:W-:Y:S05]  /*8290*/  EXIT ;  /* 0x000000000000794d */ /* 0x000fea0003800000 */
.L_x_22:
[----:B---3--:R3:W4:Y:S02]  /*82a0*/  SYNCS.PHASECHK.TRANS64.TRYWAIT P1, [R3+URZ], R0 ;  /* 0x00000000030075a7 */ /* 0x008724000802017f */
[----:B----4-:R-:W-:Y:S05]  /*82b0*/  @!P1 NANOSLEEP.SYNCS 0x989680 ;  /* 0x009896800000995d */ /* 0x010fea0003900000 */
[----:B------:R-:W4:Y:S02]  /*82c0*/  @!P1 SYNCS.PHASECHK.TRANS64 P1, [R3+URZ], R0 ;  /* 0x00000000030095a7 */ /* 0x000f24000802007f */
[----:B----4-:R-:W-:Y:S05]  /*82d0*/  @!P1 BRA `(.L_x_22) ;  /* 0xfffffffc00f09947 */ /* 0x010fea000383ffff */
[----:B------:R-:W-:Y:S05]  /*82e0*/  BRA `(.L_x_21) ;  /* 0xffffff9000e47947 */ /* 0x000fea000383ffff */
.L_x_27:
[----:B-1----:R1:W2:Y:S02]  /*82f0*/  SYNCS.PHASECHK.TRANS64.TRYWAIT P1, [R5+URZ], R4 ;  /* 0x00000004050075a7 */ /* 0x0022a4000802017f */
[----:B--2---:R-:W-:Y:S05]  /*8300*/  @!P1 NANOSLEEP.SYNCS 0x989680 ;  /* 0x009896800000995d */ /* 0x004fea0003900000 */
[----:B------:R-:W2:Y:S02]  /*8310*/  @!P1 SYNCS.PHASECHK.TRANS64 P1, [R5+URZ], R4 ;  /* 0x00000004050095a7 */ /* 0x000ea4000802007f */
[----:B--2---:R-:W-:Y:S05]  /*8320*/  @!P1 BRA `(.L_x_27) ;  /* 0xfffffffc00f09947 */ /* 0x004fea000383ffff */
[----:B------:R-:W-:Y:S05]  /*8330*/  BRA `(.L_x_26) ;  /* 0xffffff9400947947 */ /* 0x000fea000383ffff */
.L_x_170:
[----:B------:R-:W-:Y:S01]  /*8340*/  BSSY B1, `(.L_x_199) ;  /* 0x0000006000017945 */ /* 0x000fe20003800000 */
[----:B------:R-:W-:-:S07]  /*8350*/  IMAD.MOV.U32 R15, RZ, RZ, -0x1 ;  /* 0xffffffffff0f7424 */ /* 0x000fce00078e00ff */
[----:B------:R-:W-:Y:S05]  /*8360*/  WARPSYNC.COLLECTIVE R15, `(.L_x_200) ;  /* 0x000000000f0c7348 */ /* 0x000fea0003c00000 */
[----:B------:R-:W-:Y:S02]  /*8370*/  ELECT P6, UR62, PT ;  /* 0x00000000003e782f */ /* 0x000fe400038c0000 */
[----:B------:R-:W-:Y:S01]  /*8380*/  MOV R14, UR62 ;  /* 0x0000003e000e7c02 */ /* 0x000fe20008000f00 */
[----:B------:R-:W-:Y:S10]  /*8390*/  ENDCOLLECTIVE ;  /* 0x000000000000791b */ /* 0x000ff40003800000 */
.L_x_200:
[----:B------:R-:W-:Y:S05]  /*83a0*/  BSYNC B1 ;  /* 0x0000000000017941 */ /* 0x000fea0003800000 */
.L_x_199:
[----:B------:R-:W-:Y:S05]  /*83b0*/  BRA `(.L_x_201) ;  /* 0xffffffe800d47947 */ /* 0x000fea000383ffff */
.L_x_173:
[----:B-1----:R1:W2:Y:S02]  /*83c0*/  SYNCS.PHASECHK.TRANS64.TRYWAIT P0, [R23+URZ+0x70], R14 ;  /* 0x0000700e170075a7 */ /* 0x0022a4000800017f */
[----:B--2---:R-:W-:Y:S05]  /*83d0*/  @!P0 NANOSLEEP.SYNCS 0x989680 ;  /* 0x009896800000895d */ /* 0x004fea0003900000 */
[----:B------:R-:W2:Y:S02]  /*83e0*/  @!P0 SYNCS.PHASECHK.TRANS64 P0, [R23+URZ+0x70], R14 ;  /* 0x0000700e170085a7 */ /* 0x000ea4000800007f */
[----:B--2---:R-:W-:Y:S05]  /*83f0*/  @!P0 BRA `(.L_x_173) ;  /* 0xfffffffc00f08947 */ /* 0x004fea000383ffff */
[----:B------:R-:W-:Y:S05]  /*8400*/  BRA `(.L_x_202) ;  /* 0xffffffec000c7947 */ /* 0x000fea000383ffff */
.L_x_181:
[----:B------:R-:W-:Y:S01]  /*8410*/  BSSY B0, `(.L_x_203) ;  /* 0x0000006000007945 */ /* 0x000fe20003800000 */
[----:B------:R-:W-:-:S07]  /*8420*/  IMAD.MOV.U32 R15, RZ, RZ, -0x1 ;  /* 0xffffffffff0f7424 */ /* 0x000fce00078e00ff */
[----:B------:R-:W-:Y:S05]  /*8430*/  WARPSYNC.COLLECTIVE R15, `(.L_x_204) ;  /* 0x000000000f0c7348 */ /* 0x000fea0003c00000 */
[----:B------:R-:W-:Y:S02]  /*8440*/  ELECT P6, UR62, PT ;  /* 0x00000000003e782f */ /* 0x000fe400038c0000 */
[----:B------:R-:W-:Y:S01]  /*8450*/  MOV R14, UR62 ;  /* 0x0000003e000e7c02 */ /* 0x000fe20008000f00 */
[----:B------:R-:W-:Y:S10]  /*8460*/  ENDCOLLECTIVE ;  /* 0x000000000000791b */ /* 0x000ff40003800000 */
.L_x_204:
[----:B------:R-:W-:Y:S05]  /*8470*/  BSYNC B0 ;  /* 0x0000000000007941 */ /* 0x000fea0003800000 */
.L_x_203:
[----:B------:R-:W-:Y:S05]  /*8480*/  BRA `(.L_x_205) ;  /* 0xfffffff400687947 */ /* 0x000fea000383ffff */
.L_x_185:
[----:B0-----:R0:W1:Y:S02]  /*8490*/  SYNCS.PHASECHK.TRANS64.TRYWAIT P0, [R7+URZ], R4 ;  /* 0x00000004070075a7 */ /* 0x001064000800017f */
[----:B-1----:R-:W-:Y:S05]  /*84a0*/  @!P0 NANOSLEEP.SYNCS 0x989680 ;  /* 0x009896800000895d */ /* 0x002fea0003900000 */
[----:B------:R-:W1:Y:S02]  /*84b0*/  @!P0 SYNCS.PHASECHK.TRANS64 P0, [R7+URZ], R4 ;  /* 0x00000004070085a7 */ /* 0x000e64000800007f */
[----:B-1----:R-:W-:Y:S05]  /*84c0*/  @!P0 BRA `(.L_x_185) ;  /* 0xfffffffc00f08947 */ /* 0x002fea000383ffff */
[----:B------:R-:W-:Y:S05]  /*84d0*/  BRA `(.L_x_206) ;  /* 0xfffffff400a87947 */ /* 0x000fea000383ffff */
.L_x_186:
[----:B0-----:R0:W1:Y:S02]  /*84e0*/  SYNCS.PHASECHK.TRANS64.TRYWAIT P0, [R8+URZ], R5 ;  /* 0x00000005080075a7 */ /* 0x001064000800017f */
[----:B-1----:R-:W-:Y:S05]  /*84f0*/  @!P0 NANOSLEEP.SYNCS 0x989680 ;  /* 0x009896800000895d */ /* 0x002fea0003900000 */
[----:B------:R-:W1:Y:S02]  /*8500*/  @!P0 SYNCS.PHASECHK.TRANS64 P0, [R8+URZ], R5 ;  /* 0x00000005080085a7 */ /* 0x000e64000800007f */
[----:B-1----:R-:W-:Y:S05]  /*8510*/  @!P0 BRA `(.L_x_186) ;  /* 0xfffffffc00f08947 */ /* 0x002fea000383ffff */
[----:B------:R-:W-:Y:S05]  /*8520*/  BRA `(.L_x_207) ;  /* 0xfffffff400b87947 */ /* 0x000fea000383ffff */
.L_x_187:
[----:B0-----:R0:W1:Y:S02]  /*8530*/  SYNCS.PHASECHK.TRANS64.TRYWAIT P0, [R9+URZ], R4 ;  /* 0x00000004090075a7 */ /* 0x001064000800017f */
[----:B-1----:R-:W-:Y:S05]  /*8540*/  @!P0 NANOSLEEP.SYNCS 0x989680 ;  /* 0x009896800000895d */ /* 0x002fea0003900000 */
[----:B------:R-:W1:Y:S02]  /*8550*/  @!P0 SYNCS.PHASECHK.TRANS64 P0, [R9+URZ], R4 ;  /* 0x00000004090085a7 */ /* 0x000e64000800007f */
[----:B-1----:R-:W-:Y:S05]  /*8560*/  @!P0 BRA `(.L_x_187) ;  /* 0xfffffffc00f08947 */ /* 0x002fea000383ffff */
[----:B------:R-:W-:Y:S05]  /*8570*/  BRA `(.L_x_208) ;  /* 0xfffffff400c87947 */ /* 0x000fea000383ffff */
.L_x_188:
[----:B0-----:R0:W1:Y:S02]  /*8580*/  SYNCS.PHASECHK.TRANS64.TRYWAIT P0, [R8+URZ], R5 ;  /* 0x00000005080075a7 */ /* 0x001064000800017f */
[----:B-1----:R-:W-:Y:S05]  /*8590*/  @!P0 NANOSLEEP.SYNCS 0x989680 ;  /* 0x009896800000895d */ /* 0x002fea0003900000 */
[----:B------:R-:W1:Y:S02]  /*85a0*/  @!P0 SYNCS.PHASECHK.TRANS64 P0, [R8+URZ], R5 ;  /* 0x00000005080085a7 */ /* 0x000e64000800007f */
[----:B-1----:R-:W-:Y:S05]  /*85b0*/  @!P0 BRA `(.L_x_188) ;  /* 0xfffffffc00f08947 */ /* 0x002fea000383ffff */
[----:B------:R-:W-:Y:S05]  /*85c0*/  BRA `(.L_x_209) ;  /* 0xfffffff400d87947 */ /* 0x000fea000383ffff */
.L_x_189:
[----:B0-----:R0:W1:Y:S02]  /*85d0*/  SYNCS.PHASECHK.TRANS64.TRYWAIT P0, [R9+URZ], R4 ;  /* 0x00000004090075a7 */ /* 0x001064000800017f */
[----:B-1----:R-:W-:Y:S05]  /*85e0*/  @!P0 NANOSLEEP.SYNCS 0x989680 ;  /* 0x009896800000895d */ /* 0x002fea0003900000 */
[----:B------:R-:W1:Y:S02]  /*85f0*/  @!P0 SYNCS.PHASECHK.TRANS64 P0, [R9+URZ], R4 ;  /* 0x00000004090085a7 */ /* 0x000e64000800007f */
[----:B-1----:R-:W-:Y:S05]  /*8600*/  @!P0 BRA `(.L_x_189) ;  /* 0xfffffffc00f08947 */ /* 0x002fea000383ffff */
[----:B------:R-:W-:Y:S05]  /*8610*/  BRA `(.L_x_210) ;  /* 0xfffffff400e87947 */ /* 0x000fea000383ffff */
.L_x_190:
[----:B0-----:R0:W1:Y:S02]  /*8620*/  SYNCS.PHASECHK.TRANS64.TRYWAIT P0, [R8+URZ], R5 ;  /* 0x00000005080075a7 */ /* 0x001064000800017f */
[----:B-1----:R-:W-:Y:S05]  /*8630*/  @!P0 NANOSLEEP.SYNCS 0x989680 ;  /* 0x009896800000895d */ /* 0x002fea0003900000 */
[----:B------:R-:W1:Y:S02]  /*8640*/  @!P0 SYNCS.PHASECHK.TRANS64 P0, [R8+URZ], R5 ;  /* 0x00000005080085a7 */ /* 0x000e64000800007f */
[----:B-1----:R-:W-:Y:S05]  /*8650*/  @!P0 BRA `(.L_x_190) ;  /* 0xfffffffc00f08947 */ /* 0x002fea000383ffff */
[----:B------:R-:W-:Y:S05]  /*8660*/  BRA `(.L_x_211) ;  /* 0xfffffff400f87947 */ /* 0x000fea000383ffff */
.L_x_191:
[----:B0-----:R0:W1:Y:S02]  /*8670*/  SYNCS.PHASECHK.TRANS64.TRYWAIT P0, [R9+URZ], R4 ;  /* 0x00000004090075a7 */ /* 0x001064000800017f */
[----:B-1----:R-:W-:Y:S05]  /*8680*/  @!P0 NANOSLEEP.SYNCS 0x989680 ;  /* 0x009896800000895d */ /* 0x002fea0003900000 */
[----:B------:R-:W1:Y:S02]  /*8690*/  @!P0 SYNCS.PHASECHK.TRANS64 P0, [R9+URZ], R4 ;  /* 0x00000004090085a7 */ /* 0x000e64000800007f */
[----:B-1----:R-:W-:Y:S05]  /*86a0*/  @!P0 BRA `(.L_x_191) ;  /* 0xfffffffc00f08947 */ /* 0x002fea000383ffff */
[----:B------:R-:W-:Y:S05]  /*86b0*/  BRA `(.L_x_212) ;  /* 0xfffffff800087947 */ /* 0x000fea000383ffff */
.L_x_192:
[----:B0-----:R0:W1:Y:S02]  /*86c0*/  SYNCS.PHASECHK.TRANS64.TRYWAIT P0, [R8+URZ], R5 ;  /* 0x00000005080075a7 */ /* 0x001064000800017f */
[----:B-1----:R-:W-:Y:S05]  /*86d0*/  @!P0 NANOSLEEP.SYNCS 0x989680 ;  /* 0x009896800000895d */ /* 0x002fea0003900000 */
[----:B------:R-:W1:Y:S02]  /*86e0*/  @!P0 SYNCS.PHASECHK.TRANS64 P0, [R8+URZ], R5 ;  /* 0x00000005080085a7 */ /* 0x000e64000800007f */
[----:B-1----:R-:W-:Y:S05]  /*86f0*/  @!P0 BRA `(.L_x_192) ;  /* 0xfffffffc00f08947 */ /* 0x002fea000383ffff */
[----:B------:R-:W-:Y:S05]  /*8700*/  BRA `(.L_x_213) ;  /* 0xfffffff800187947 */ /* 0x000fea000383ffff */
.L_x_193:
[----:B0-----:R0:W1:Y:S02]  /*8710*/  SYNCS.PHASECHK.TRANS64.TRYWAIT P0, [R9+URZ], R4 ;  /* 0x00000004090075a7 */ /* 0x001064000800017f */
[----:B-1----:R-:W-:Y:S05]  /*8720*/  @!P0 NANOSLEEP.SYNCS 0x989680 ;  /* 0x009896800000895d */ /* 0x002fea0003900000 */
[----:B------:R-:W1:Y:S02]  /*8730*/  @!P0 SYNCS.PHASECHK.TRANS64 P0, [R9+URZ], R4 ;  /* 0x00000004090085a7 */ /* 0x000e64000800007f */
[----:B-1----:R-:W-:Y:S05]  /*8740*/  @!P0 BRA `(.L_x_193) ;  /* 0xfffffffc00f08947 */ /* 0x002fea000383ffff */
[----:B------:R-:W-:Y:S05]  /*8750*/  BRA `(.L_x_214) ;  /* 0xfffffff800287947 */ /* 0x000fea000383ffff */
.L_x_194:
[----:B0-----:R0:W1:Y:S02]  /*8760*/  SYNCS.PHASECHK.TRANS64.TRYWAIT P0, [R8+URZ], R5 ;  /* 0x00000005080075a7 */ /* 0x001064000800017f */
[----:B-1----:R-:W-:Y:S05]  /*8770*/  @!P0 NANOSLEEP.SYNCS 0x989680 ;  /* 0x009896800000895d */ /* 0x002fea0003900000 */
[----:B------:R-:W1:Y:S02]  /*8780*/  @!P0 SYNCS.PHASECHK.TRANS64 P0, [R8+URZ], R5 ;  /* 0x00000005080085a7 */ /* 0x000e64000800007f */
[----:B-1----:R-:W-:Y:S05]  /*8790*/  @!P0 BRA `(.L_x_194) ;  /* 0xfffffffc00f08947 */ /* 0x002fea000383ffff */
[----:B------:R-:W-:Y:S05]  /*87a0*/  BRA `(.L_x_215) ;  /* 0xfffffff800387947 */ /* 0x000fea000383ffff */
.L_x_195:
[----:B0-----:R0:W1:Y:S02]  /*87b0*/  SYNCS.PHASECHK.TRANS64.TRYWAIT P0, [R9+URZ], R4 ;  /* 0x00000004090075a7 */ /* 0x001064000800017f */
[----:B-1----:R-:W-:Y:S05]  /*87c0*/  @!P0 NANOSLEEP.SYNCS 0x989680 ;  /* 0x009896800000895d */ /* 0x002fea0003900000 */
[----:B------:R-:W1:Y:S02]  /*87d0*/  @!P0 SYNCS.PHASECHK.TRANS64 P0, [R9+URZ], R4 ;  /* 0x00000004090085a7 */ /* 0x000e64000800007f */
[----:B-1----:R-:W-:Y:S05]  /*87e0*/  @!P0 BRA `(.L_x_195) ;  /* 0xfffffffc00f08947 */ /* 0x002fea000383ffff */
[----:B------:R-:W-:Y:S05]  /*87f0*/  BRA `(.L_x_216) ;  /* 0xfffffff800487947 */ /* 0x000fea000383ffff */
.L_x_196:
[----:B0-----:R0:W1:Y:S02]  /*8800*/  SYNCS.PHASECHK.TRANS64.TRYWAIT P0, [R8+URZ], R5 ;  /* 0x00000005080075a7 */ /* 0x001064000800017f */
[----:B-1----:R-:W-:Y:S05]  /*8810*/  @!P0 NANOSLEEP.SYNCS 0x989680 ;  /* 0x009896800000895d */ /* 0x002fea0003900000 */
[----:B------:R-:W1:Y:S02]  /*8820*/  @!P0 SYNCS.PHASECHK.TRANS64 P0, [R8+URZ], R5 ;  /* 0x00000005080085a7 */ /* 0x000e64000800007f */
[----:B-1----:R-:W-:Y:S05]  /*8830*/  @!P0 BRA `(.L_x_196) ;  /* 0xfffffffc00f08947 */ /* 0x002fea000383ffff */
[----:B------:R-:W-:Y:S05]  /*8840*/  BRA `(.L_x_217) ;  /* 0xfffffff800587947 */ /* 0x000fea000383ffff */
.L_x_197:
[----:B-1----:R1:W2:Y:S02]  /*8850*/  SYNCS.PHASECHK.TRANS64.TRYWAIT P0, [R11+URZ], R6 ;  /* 0x000000060b0075a7 */ /* 0x0022a4000800017f */
[----:B--2---:R-:W-:Y:S05]  /*8860*/  @!P0 NANOSLEEP.SYNCS 0x989680 ;  /* 0x009896800000895d */ /* 0x004fea0003900000 */
[----:B------:R-:W2:Y:S02]  /*8870*/  @!P0 SYNCS.PHASECHK.TRANS64 P0, [R11+URZ], R6 ;  /* 0x000000060b0085a7 */ /* 0x000ea4000800007f */
[----:B--2---:R-:W-:Y:S05]  /*8880*/  @!P0 BRA `(.L_x_197) ;  /* 0xfffffffc00f08947 */ /* 0x004fea000383ffff */
[----:B------:R-:W-:Y:S05]  /*8890*/  BRA `(.L_x_218) ;  /* 0xfffffff800607947 */ /* 0x000fea000383ffff */
.L_x_219:
[----:B------:R-:W-:-:S00]  /*88a0*/  BRA `(.L_x_219) ;  /* 0xfffffffc00fc7947 */ /* 0x000fc0000383ffff */
[----:B------:R-:W-:-:S00]  /*88b0*/  NOP ;  /* 0x0000000000007918 */ /* 0x000fc00000000000 */
        /* <DEDUP_REMOVED lines=12> */
.L_x_220:


//--------------------- .nv.global.init           --------------------------
	.section	.nv.global.init,"aw",@progbits
.nv.global.init:
	.type		$str$22,@object
	.size		$str$22,($str$23 - $str$22)
$str$22:
        /*0000*/ 	.byte	0x6b, 0x5f, 0x74, 0x69, 0x6c, 0x65, 0x5f, 0x63, 0x6f, 0x75, 0x6e, 0x74, 0x20, 0x3e, 0x3d, 0x20
        /*0010*/ 	.byte	0x31, 0x00
	.type		$str$23,@object
	.size		$str$23,(__unnamed_1 - $str$23)
$str$23:
        /*0012*/ 	.byte	0x2f, 0x74, 0x6d, 0x70, 0x2f, 0x63, 0x75, 0x74, 0x6c, 0x61, 0x73, 0x73, 0x5f, 0x73, 0x77, 0x65
        /*0022*/ 	.byte	0x65, 0x70, 0x5f, 0x73, 0x72, 0x63, 0x2f, 0x69, 0x6e, 0x63, 0x6c, 0x75, 0x64, 0x65, 0x2f, 0x63
        /*0032*/ 	.byte	0x75, 0x74, 0x6c, 0x61, 0x73, 0x73, 0x2f, 0x67, 0x65, 0x6d, 0x6d, 0x2f, 0x63, 0x6f, 0x6c, 0x6c
        /*0042*/ 	.byte	0x65, 0x63, 0x74, 0x69, 0x76, 0x65, 0x2f, 0x73, 0x6d, 0x39, 0x30, 0x5f, 0x6d, 0x6d, 0x61, 0x5f
        /*0052*/ 	.byte	0x74, 0x6d, 0x61, 0x5f, 0x67, 0x6d, 0x6d, 0x61, 0x5f, 0x73, 0x73, 0x5f, 0x77, 0x61, 0x72, 0x70
        /*0062*/ 	.byte	0x73, 0x70, 0x65, 0x63, 0x69, 0x61, 0x6c, 0x69, 0x7a, 0x65, 0x64, 0x2e, 0x68, 0x70, 0x70, 0x00
	.type		__unnamed_1,@object
	.size		__unnamed_1,(.L_0 - __unnamed_1)
__unnamed_1:
        /*0072*/ 	.byte	0x76, 0x6f, 0x69, 0x64, 0x20, 0x63, 0x75, 0x74, 0x6c, 0x61, 0x73, 0x73, 0x3a, 0x3a, 0x67, 0x65
        /* <DEDUP_REMOVED lines=180> */
        /*0bc2*/ 	.byte	0x74, 0x69, 0x74, 0x79, 0x5d, 0x00
.L_0:


//--------------------- .nv.shared._ZN7cutlass13device_kernelINS_4gemm6kernel13GemmUniversalIN4cute5tupleIJiiiiEEENS1_10collective13CollectiveMmaINS1_34MainloopSm90TmaGmmaWarpSpecializedILi14ENS5_IJNS4_1CILi2EEENSA_ILi1EEESC_EEENS1_35KernelTmaWarpSpecializedCooperativeEEENS5_IJNSA_ILi128EEESG_NSA_ILi32EEEEEENS_6half_tENS5_IJlSC_lEEESJ_SK_NS4_8TiledMMAINS4_8MMA_AtomIJNS4_4SM904GMMA26MMA_64x128x16_F32F16F16_SSILNSO_5MajorE0ELSQ_0ELNSO_7ScaleInE1ELSR_1EEEEEENS4_6LayoutISD_NS5_IJSC_NSA_ILi0EEESV_EEEEENS5_IJNS4_10UnderscoreESY_SY_EEEEENS4_13SM90_TMA_LOADENS4_14ComposedLayoutINS4_7SwizzleILi2ELi4ELi3EEENS4_18smem_ptr_flag_bitsILi16EEENSU_INS5_IJNSA_ILi8EEESH_EEENS5_IJSH_SC_EEEEEEEvNS4_8identityENS4_23SM90_TMA_LOAD_MULTICASTES1B_vS1C_EENS_8epilogue10collective6detail29Sm90TmaWarpSpecializedAdapterINS1G_15DefaultEpilogueISJ_SK_SK_NS1F_6thread17LinearCombinationISJ_Li1EffLNS1K_9ScaleType4KindE0ELNS_15FloatRoundStyleE2ESJ_EENS1_15EpilogueDefaultEEEEEvvEEEEvNT_6ParamsE --------------------------
	.section	.nv.shared._ZN7cutlass13device_kernelINS_4gemm6kernel13GemmUniversalIN4cute5tupleIJiiiiEEENS1_10collective13CollectiveMmaINS1_34MainloopSm90TmaGmmaWarpSpecializedILi14ENS5_IJNS4_1CILi2EEENSA_ILi1EEESC_EEENS1_35KernelTmaWarpSpecializedCooperativeEEENS5_IJNSA_ILi128EEESG_NSA_ILi32EEEEEENS_6half_tENS5_IJlSC_lEEESJ_SK_NS4_8TiledMMAINS4_8MMA_AtomIJNS4_4SM904GMMA26MMA_64x128x16_F32F16F16_SSILNSO_5MajorE0ELSQ_0ELNSO_7ScaleInE1ELSR_1EEEEEENS4_6LayoutISD_NS5_IJSC_NSA_ILi0EEESV_EEEEENS5_IJNS4_10UnderscoreESY_SY_EEEEENS4_13SM90_TMA_LOADENS4_14ComposedLayoutINS4_7SwizzleILi2ELi4ELi3EEENS4_18smem_ptr_flag_bitsILi16EEENSU_INS5_IJNSA_ILi8EEESH_EEENS5_IJSH_SC_EEEEEEEvNS4_8identityENS4_23SM90_TMA_LOAD_MULTICASTES1B_vS1C_EENS_8epilogue10collective6detail29Sm90TmaWarpSpecializedAdapterINS1G_15DefaultEpilogueISJ_SK_SK_NS1F_6thread17LinearCombinationISJ_Li1EffLNS1K_9ScaleType4KindE0ELNS_15FloatRoundStyleE2ESJ_EENS1_15EpilogueDefaultEEEEEvvEEEEvNT_6ParamsE,"aw",@nobits
	.sectionflags	@""
	.align	16
	.zero		1024


//--------------------- .nv.shared.reserved.0     --------------------------
	.section	.nv.shared.reserved.0,"aw",@nobits
	.weak		__nv_reservedSMEM_offset_0_alias
	.size		__nv_reservedSMEM_offset_0_alias, 0, 0
	.other		__nv_reservedSMEM_offset_0_alias,@"STO_CUDA_RESERVED_SHARED STV_DEFAULT"
__nv_reservedSMEM_offset_0_alias:
	.zero		0


//--------------------- .nv.global                --------------------------
	.section	.nv.global,"aw",@nobits
.nv.global:
	.type		_ZN40_INTERNAL_48285b5b_4_k_cu_187b5f0c_167724cute1_E,@object
	.size		_ZN40_INTERNAL_48285b5b_4_k_cu_187b5f0c_167724cute1_E,(_ZN40_INTERNAL_48285b5b_4_k_cu_187b5f0c_167724cuda3std3__45__cpo6cbeginE - _ZN40_INTERNAL_48285b5b_4_k_cu_187b5f0c_167724cute1_E)
_ZN40_INTERNAL_48285b5b_4_k_cu_187b5f0c_167724cute1_E:
	.zero		1
	.type		_ZN40_INTERNAL_48285b5b_4_k_cu_187b5f0c_167724cuda3std3__45__cpo6cbeginE,@object
	.size		_ZN40_INTERNAL_48285b5b_4_k_cu_187b5f0c_167724cuda3std3__45__cpo6cbeginE,(_ZN40_INTERNAL_48285b5b_4_k_cu_187b5f0c_167724cuda3std3__48in_placeE - _ZN40_INTERNAL_48285b5b_4_k_cu_187b5f0c_167724cuda3std3__45__cpo6cbeginE)
_ZN40_INTERNAL_48285b5b_4_k_cu_187b5f0c_167724cuda3std3__45__cpo6cbeginE:
	.zero		1
	.type		_ZN40_INTERNAL_48285b5b_4_k_cu_187b5f0c_167724cuda3std3__48in_placeE,@object
	.size		_ZN40_INTERNAL_48285b5b_4_k_cu_187b5f0c_167724cuda3std3__48in_placeE,(_ZN40_INTERNAL_48285b5b_4_k_cu_187b5f0c_167724cuda3std6ranges3__45__cpo9iter_moveE - _ZN40_INTERNAL_48285b5b_4_k_cu_187b5f0c_167724cuda3std3__48in_placeE)
_ZN40_INTERNAL_48285b5b_4_k_cu_187b5f0c_167724cuda3std3__48in_placeE:
	.zero		1
	.type		_ZN40_INTERNAL_48285b5b_4_k_cu_187b5f0c_167724cuda3std6ranges3__45__cpo9iter_moveE,@object
	.size		_ZN40_INTERNAL_48285b5b_4_k_cu_187b5f0c_167724cuda3std6ranges3__45__cpo9iter_moveE,(_ZN40_INTERNAL_48285b5b_4_k_cu_187b5f0c_167724cuda3std3__45__cpo5beginE - _ZN40_INTERNAL_48285b5b_4_k_cu_187b5f0c_167724cuda3std6ranges3__45__cpo9iter_moveE)
_ZN40_INTERNAL_48285b5b_4_k_cu_187b5f0c_167724cuda3std6ranges3__45__cpo9iter_moveE:
	.zero		1
	.type		_ZN40_INTERNAL_48285b5b_4_k_cu_187b5f0c_167724cuda3std3__45__cpo5beginE,@object
	.size		_ZN40_INTERNAL_48285b5b_4_k_cu_187b5f0c_167724cuda3std3__45__cpo5beginE,(_ZN40_INTERNAL_48285b5b_4_k_cu_187b5f0c_167724cuda3std3__442_GLOBAL__N__48285b5b_4_k_cu_187b5f0c_167726ignoreE - _ZN40_INTERNAL_48285b5b_4_k_cu_187b5f0c_167724cuda3std3__45__cpo5beginE)
_ZN40_INTERNAL_48285b5b_4_k_cu_187b5f0c_167724cuda3std3__45__cpo5beginE:
	.zero		1
	.type		_ZN40_INTERNAL_48285b5b_4_k_cu_187b5f0c_167724cuda3std3__442_GLOBAL__N__48285b5b_4_k_cu_187b5f0c_167726ignoreE,@object
	.size		_ZN40_INTERNAL_48285b5b_4_k_cu_187b5f0c_167724cuda3std3__442_GLOBAL__N__48285b5b_4_k_cu_187b5f0c_167726ignoreE,(_ZN40_INTERNAL_48285b5b_4_k_cu_187b5f0c_167724cute7productE - _ZN40_INTERNAL_48285b5b_4_k_cu_187b5f0c_167724cuda3std3__442_GLOBAL__N__48285b5b_4_k_cu_187b5f0c_167726ignoreE)
_ZN40_INTERNAL_48285b5b_4_k_cu_187b5f0c_167724cuda3std3__442_GLOBAL__N__48285b5b_4_k_cu_187b5f0c_167726ignoreE:
	.zero		1
	.type		_ZN40_INTERNAL_48285b5b_4_k_cu_187b5f0c_167724cute7productE,@object
	.size		_ZN40_INTERNAL_48285b5b_4_k_cu_187b5f0c_167724cute7productE,(_ZN40_INTERNAL_48285b5b_4_k_cu_187b5f0c_167724cuda3std3__45__cpo3endE - _ZN40_INTERNAL_48285b5b_4_k_cu_187b5f0c_167724cute7productE)
_ZN40_INTERNAL_48285b5b_4_k_cu_187b5f0c_167724cute7productE:
	.zero		1
	.type		_ZN40_INTERNAL_48285b5b_4_k_cu_187b5f0c_167724cuda3std3__45__cpo3endE,@object
	.size		_ZN40_INTERNAL_48285b5b_4_k_cu_187b5f0c_167724cuda3std3__45__cpo3endE,(_ZN40_INTERNAL_48285b5b_4_k_cu_187b5f0c_167724cuda3std3__419piecewise_constructE - _ZN40_INTERNAL_48285b5b_4_k_cu_187b5f0c_167724cuda3std3__45__cpo3endE)
_ZN40_INTERNAL_48285b5b_4_k_cu_187b5f0c_167724cuda3std3__45__cpo3endE:
	.zero		1
	.type		_ZN40_INTERNAL_48285b5b_4_k_cu_187b5f0c_167724cuda3std3__419piecewise_constructE,@object
	.size		_ZN40_INTERNAL_48285b5b_4_k_cu_187b5f0c_167724cuda3std3__419piecewise_constructE,(_ZN40_INTERNAL_48285b5b_4_k_cu_187b5f0c_167724cuda3std3__45__cpo4cendE - _ZN40_INTERNAL_48285b5b_4_k_cu_187b5f0c_167724cuda3std3__419piecewise_constructE)
_ZN40_INTERNAL_48285b5b_4_k_cu_187b5f0c_167724cuda3std3__419piecewise_constructE:
	.zero		1
	.type		_ZN40_INTERNAL_48285b5b_4_k_cu_187b5f0c_167724cuda3std3__45__cpo4cendE,@object
	.size		_ZN40_INTERNAL_48285b5b_4_k_cu_187b5f0c_167724cuda3std3__45__cpo4cendE,(_ZN40_INTERNAL_48285b5b_4_k_cu_187b5f0c_167724cuda3std6ranges3__45__cpo4swapE - _ZN40_INTERNAL_48285b5b_4_k_cu_187b5f0c_167724cuda3std3__45__cpo4cendE)
_ZN40_INTERNAL_48285b5b_4_k_cu_187b5f0c_167724cuda3std3__45__cpo4cendE:
	.zero		1
	.type		_ZN40_INTERNAL_48285b5b_4_k_cu_187b5f0c_167724cuda3std6ranges3__45__cpo4swapE,@object
	.size		_ZN40_INTERNAL_48285b5b_4_k_cu_187b5f0c_167724cuda3std6ranges3__45__cpo4swapE,(.L_8 - _ZN40_INTERNAL_48285b5b_4_k_cu_187b5f0c_167724cuda3std6ranges3__45__cpo4swapE)
_ZN40_INTERNAL_48285b5b_4_k_cu_187b5f0c_167724cuda3std6ranges3__45__cpo4swapE:
	.zero		1
.L_8:


//--------------------- .nv.constant0._ZN7cutlass13device_kernelINS_4gemm6kernel13GemmUniversalIN4cute5tupleIJiiiiEEENS1_10collective13CollectiveMmaINS1_34MainloopSm90TmaGmmaWarpSpecializedILi14ENS5_IJNS4_1CILi2EEENSA_ILi1EEESC_EEENS1_35KernelTmaWarpSpecializedCooperativeEEENS5_IJNSA_ILi128EEESG_NSA_ILi32EEEEEENS_6half_tENS5_IJlSC_lEEESJ_SK_NS4_8TiledMMAINS4_8MMA_AtomIJNS4_4SM904GMMA26MMA_64x128x16_F32F16F16_SSILNSO_5MajorE0ELSQ_0ELNSO_7ScaleInE1ELSR_1EEEEEENS4_6LayoutISD_NS5_IJSC_NSA_ILi0EEESV_EEEEENS5_IJNS4_10UnderscoreESY_SY_EEEEENS4_13SM90_TMA_LOADENS4_14ComposedLayoutINS4_7SwizzleILi2ELi4ELi3EEENS4_18smem_ptr_flag_bitsILi16EEENSU_INS5_IJNSA_ILi8EEESH_EEENS5_IJSH_SC_EEEEEEEvNS4_8identityENS4_23SM90_TMA_LOAD_MULTICASTES1B_vS1C_EENS_8epilogue10collective6detail29Sm90TmaWarpSpecializedAdapterINS1G_15DefaultEpilogueISJ_SK_SK_NS1F_6thread17LinearCombinationISJ_Li1EffLNS1K_9ScaleType4KindE0ELNS_15FloatRoundStyleE2ESJ_EENS1_15EpilogueDefaultEEEEEvvEEEEvNT_6ParamsE --------------------------
	.section	.nv.constant0._ZN7cutlass13device_kernelINS_4gemm6kernel13GemmUniversalIN4cute5tupleIJiiiiEEENS1_10collective13CollectiveMmaINS1_34MainloopSm90TmaGmmaWarpSpecializedILi14ENS5_IJNS4_1CILi2EEENSA_ILi1EEESC_EEENS1_35KernelTmaWarpSpecializedCooperativeEEENS5_IJNSA_ILi128EEESG_NSA_ILi32EEEEEENS_6half_tENS5_IJlSC_lEEESJ_SK_NS4_8TiledMMAINS4_8MMA_AtomIJNS4_4SM904GMMA26MMA_64x128x16_F32F16F16_SSILNSO_5MajorE0ELSQ_0ELNSO_7ScaleInE1ELSR_1EEEEEENS4_6LayoutISD_NS5_IJSC_NSA_ILi0EEESV_EEEEENS5_IJNS4_10UnderscoreESY_SY_EEEEENS4_13SM90_TMA_LOADENS4_14ComposedLayoutINS4_7SwizzleILi2ELi4ELi3EEENS4_18smem_ptr_flag_bitsILi16EEENSU_INS5_IJNSA_ILi8EEESH_EEENS5_IJSH_SC_EEEEEEEvNS4_8identityENS4_23SM90_TMA_LOAD_MULTICASTES1B_vS1C_EENS_8epilogue10collective6detail29Sm90TmaWarpSpecializedAdapterINS1G_15DefaultEpilogueISJ_SK_SK_NS1F_6thread17LinearCombinationISJ_Li1EffLNS1K_9ScaleType4KindE0ELNS_15FloatRoundStyleE2ESJ_EENS1_15EpilogueDefaultEEEEEvvEEEEvNT_6ParamsE,"a",@progbits
	.sectionflags	@""
	.align	4
.nv.constant0._ZN7cutlass13device_kernelINS_4gemm6kernel13GemmUniversalIN4cute5tupleIJiiiiEEENS1_10collective13CollectiveMmaINS1_34MainloopSm90TmaGmmaWarpSpecializedILi14ENS5_IJNS4_1CILi2EEENSA_ILi1EEESC_EEENS1_35KernelTmaWarpSpecializedCooperativeEEENS5_IJNSA_ILi128EEESG_NSA_ILi32EEEEEENS_6half_tENS5_IJlSC_lEEESJ_SK_NS4_8TiledMMAINS4_8MMA_AtomIJNS4_4SM904GMMA26MMA_64x128x16_F32F16F16_SSILNSO_5MajorE0ELSQ_0ELNSO_7ScaleInE1ELSR_1EEEEEENS4_6LayoutISD_NS5_IJSC_NSA_ILi0EEESV_EEEEENS5_IJNS4_10UnderscoreESY_SY_EEEEENS4_13SM90_TMA_LOADENS4_14ComposedLayoutINS4_7SwizzleILi2ELi4ELi3EEENS4_18smem_ptr_flag_bitsILi16EEENSU_INS5_IJNSA_ILi8EEESH_EEENS5_IJSH_SC_EEEEEEEvNS4_8identityENS4_23SM90_TMA_LOAD_MULTICASTES1B_vS1C_EENS_8epilogue10collective6detail29Sm90TmaWarpSpecializedAdapterINS1G_15DefaultEpilogueISJ_SK_SK_NS1F_6thread17LinearCombinationISJ_Li1EffLNS1K_9ScaleType4KindE0ELNS_15FloatRoundStyleE2ESJ_EENS1_15EpilogueDefaultEEEEEvvEEEEvNT_6ParamsE:
	.zero		1664


//--------------------- SYMBOLS --------------------------

	.type		.nv.reservedSmem.offset0,@object
	.size		.nv.reservedSmem.offset0,0x4
	.type		__assertfail,@function
